# CuTe-DSL kernel — source=cudnn_frontend_dsl family=gemm_amax
# config = {"ab_dtype": "Float8E4M3FN", "sf_vec": 16, "mma_mn": [256, 256], "cluster_mn": [2, 1]}


// ===== COMPILED SASS (sm_100a) =====

	.target	sm_100a

	.elftype	@"ET_EXEC"


//--------------------- .note.nv.tkinfo           --------------------------
	.section	.note.nv.tkinfo,"",@"SHT_NOTE"
	.sectionflags	@"SHF_NOTE_NV_TKINFO"
	.tkinfo
        /*0018*/ 	.word	0x00000081
        /*0030*/ 	.string	""
        /*0030*/ 	.string	"ptxas"
        /*0030*/ 	.string	"Cuda compilation tools, release 12.9, V12.9.83"
        /*0030*/ 	.string	"Build system must define TOOLS_VERSION_EXTENDED"
        /*0030*/ 	.string	"-O 3 -arch sm_100a "



//--------------------- .note.nv.cuver            --------------------------
	.section	.note.nv.cuver,"",@"SHT_NOTE"
	.sectionflags	@"SHF_NOTE_NV_CUVER"
        /*0018*/ 	.short	0x0001
        /*001a*/ 	.short	0x0064
        /*001c*/ 	.short	0x0001
        /*001e*/ 	.short	0x0000
        /*0020*/ 	.short	0x0001
        /*0022*/ 	.short	0x0000


//--------------------- .nv.info                  --------------------------
	.section	.nv.info,"",@"SHT_CUDA_INFO"
	.align	4


	//----- nvinfo : EIATTR_REGCOUNT
	.align		4
        /*0000*/ 	.byte	0x04, 0x2f
        /*0002*/ 	.short	(.L_6 - .L_5)
	.align		4
.L_5:
        /*0004*/ 	.word	index@(kernel_cutlass_kernel_cudnngemm_amaxdense_blockscaled_gemm_persistent_amaxSm100BlockScaledPersistentDenseGemmKernel_object_at__TiledMMA_ThrLayoutVMNK21111000_PermutationMNK____MMAAtom_Thr_0)
        /*0008*/ 	.word	0x0000003e


	//----- nvinfo : EIATTR_FRAME_SIZE
	.align		4
.L_6:
        /*000c*/ 	.byte	0x04, 0x11
        /*000e*/ 	.short	(.L_8 - .L_7)
	.align		4
.L_7:
        /*0010*/ 	.word	index@($__internal_2_$__cuda_sm10x_tcgen05_guardrail_trap_unallocated_columns_being_dealloced)
        /*0014*/ 	.word	0x00000000


	//----- nvinfo : EIATTR_FRAME_SIZE
	.align		4
.L_8:
        /*0018*/ 	.byte	0x04, 0x11
        /*001a*/ 	.short	(.L_10 - .L_9)
	.align		4
.L_9:
        /*001c*/ 	.word	index@($__internal_1_$__cuda_sm10x_tcgen05_guardrail_trap_phase_invalid_during_alloc)
        /*0020*/ 	.word	0x00000000


	//----- nvinfo : EIATTR_FRAME_SIZE
	.align		4
.L_10:
        /*0024*/ 	.byte	0x04, 0x11
        /*0026*/ 	.short	(.L_12 - .L_11)
	.align		4
.L_11:
        /*0028*/ 	.word	index@($__internal_0_$__cuda_sm10x_tcgen05_guardrail_trap_col_being_dealloced_not_returned_by_alloc)
        /*002c*/ 	.word	0x00000000


	//----- nvinfo : EIATTR_FRAME_SIZE
	.align		4
.L_12:
        /*0030*/ 	.byte	0x04, 0x11
        /*0032*/ 	.short	(.L_14 - .L_13)
	.align		4
.L_13:
        /*0034*/ 	.word	index@(kernel_cutlass_kernel_cudnngemm_amaxdense_blockscaled_gemm_persistent_amaxSm100BlockScaledPersistentDenseGemmKernel_object_at__TiledMMA_ThrLayoutVMNK21111000_PermutationMNK____MMAAtom_Thr_0)
        /*0038*/ 	.word	0x00000000


	//----- nvinfo : EIATTR_MIN_STACK_SIZE
	.align		4
.L_14:
        /*003c*/ 	.byte	0x04, 0x12
        /*003e*/ 	.short	(.L_16 - .L_15)
	.align		4
.L_15:
        /*0040*/ 	.word	index@(kernel_cutlass_kernel_cudnngemm_amaxdense_blockscaled_gemm_persistent_amaxSm100BlockScaledPersistentDenseGemmKernel_object_at__TiledMMA_ThrLayoutVMNK21111000_PermutationMNK____MMAAtom_Thr_0)
        /*0044*/ 	.word	0x00000000
.L_16:


//--------------------- .nv.info.kernel_cutlass_kernel_cudnngemm_amaxdense_blockscaled_gemm_persistent_amaxSm100BlockScaledPersistentDenseGemmKernel_object_at__TiledMMA_ThrLayoutVMNK21111000_PermutationMNK____MMAAtom_Thr_0 --------------------------
	.section	.nv.info.kernel_cutlass_kernel_cudnngemm_amaxdense_blockscaled_gemm_persistent_amaxSm100BlockScaledPersistentDenseGemmKernel_object_at__TiledMMA_ThrLayoutVMNK21111000_PermutationMNK____MMAAtom_Thr_0,"",@"SHT_CUDA_INFO"
	.sectionflags	@""
	.align	4


	//----- nvinfo : EIATTR_CUDA_API_VERSION
	.align		4
        /*0000*/ 	.byte	0x04, 0x37
        /*0002*/ 	.short	(.L_18 - .L_17)
.L_17:
        /*0004*/ 	.word	0x00000081


	//----- nvinfo : EIATTR_KPARAM_INFO
	.align		4
.L_18:
        /*0008*/ 	.byte	0x04, 0x17
        /*000a*/ 	.short	(.L_20 - .L_19)
.L_19:
        /*000c*/ 	.word	0x00000000
        /*0010*/ 	.short	0x000a
        /*0012*/ 	.short	0x02e0
        /*0014*/ 	.byte	0x00, 0xf0, 0x31, 0x00


	//----- nvinfo : EIATTR_KPARAM_INFO
	.align		4
.L_20:
        /*0018*/ 	.byte	0x04, 0x17
        /*001a*/ 	.short	(.L_22 - .L_21)
.L_21:
        /*001c*/ 	.word	0x00000000
        /*0020*/ 	.short	0x0009
        /*0022*/ 	.short	0x02d4
        /*0024*/ 	.byte	0x00, 0xf0, 0x31, 0x00


	//----- nvinfo : EIATTR_KPARAM_INFO
	.align		4
.L_22:
        /*0028*/ 	.byte	0x04, 0x17
        /*002a*/ 	.short	(.L_24 - .L_23)
.L_23:
        /*002c*/ 	.word	0x00000000
        /*0030*/ 	.short	0x0008
        /*0032*/ 	.short	0x02c8
        /*0034*/ 	.byte	0x00, 0xf0, 0x31, 0x00


	//----- nvinfo : EIATTR_KPARAM_INFO
	.align		4
.L_24:
        /*0038*/ 	.byte	0x04, 0x17
        /*003a*/ 	.short	(.L_26 - .L_25)
.L_25:
        /*003c*/ 	.word	0x00000000
        /*0040*/ 	.short	0x0007
        /*0042*/ 	.short	0x02c0
        /*0044*/ 	.byte	0x00, 0xf0, 0x21, 0x00


	//----- nvinfo : EIATTR_KPARAM_INFO
	.align		4
.L_26:
        /*0048*/ 	.byte	0x04, 0x17
        /*004a*/ 	.short	(.L_28 - .L_27)
.L_27:
        /*004c*/ 	.word	0x00000000
        /*0050*/ 	.short	0x0006
        /*0052*/ 	.short	0x0240
        /*0054*/ 	.byte	0x00, 0xf0, 0x01, 0x02


	//----- nvinfo : EIATTR_KPARAM_INFO
	.align		4
.L_28:
        /*0058*/ 	.byte	0x04, 0x17
        /*005a*/ 	.short	(.L_30 - .L_29)
.L_29:
        /*005c*/ 	.word	0x00000000
        /*0060*/ 	.short	0x0005
        /*0062*/ 	.short	0x01c0
        /*0064*/ 	.byte	0x00, 0xf0, 0x01, 0x02


	//----- nvinfo : EIATTR_KPARAM_INFO
	.align		4
.L_30:
        /*0068*/ 	.byte	0x04, 0x17
        /*006a*/ 	.short	(.L_32 - .L_31)
.L_31:
        /*006c*/ 	.word	0x00000000
        /*0070*/ 	.short	0x0004
        /*0072*/ 	.short	0x0140
        /*0074*/ 	.byte	0x00, 0xf0, 0x01, 0x02


	//----- nvinfo : EIATTR_KPARAM_INFO
	.align		4
.L_32:
        /*0078*/ 	.byte	0x04, 0x17
        /*007a*/ 	.short	(.L_34 - .L_33)
.L_33:
        /*007c*/ 	.word	0x00000000
        /*0080*/ 	.short	0x0003
        /*0082*/ 	.short	0x00c0
        /*0084*/ 	.byte	0x00, 0xf0, 0x01, 0x02


	//----- nvinfo : EIATTR_KPARAM_INFO
	.align		4
.L_34:
        /*0088*/ 	.byte	0x04, 0x17
        /*008a*/ 	.short	(.L_36 - .L_35)
.L_35:
        /*008c*/ 	.word	0x00000000
        /*0090*/ 	.short	0x0002
        /*0092*/ 	.short	0x0040
        /*0094*/ 	.byte	0x00, 0xf0, 0x01, 0x02


	//----- nvinfo : EIATTR_KPARAM_INFO
	.align		4
.L_36:
        /*0098*/ 	.byte	0x04, 0x17
        /*009a*/ 	.short	(.L_38 - .L_37)
.L_37:
        /*009c*/ 	.word	0x00000000
        /*00a0*/ 	.short	0x0001
        /*00a2*/ 	.short	0x000c
        /*00a4*/ 	.byte	0x00, 0xf0, 0x31, 0x00


	//----- nvinfo : EIATTR_KPARAM_INFO
	.align		4
.L_38:
        /*00a8*/ 	.byte	0x04, 0x17
        /*00aa*/ 	.short	(.L_40 - .L_39)
.L_39:
        /*00ac*/ 	.word	0x00000000
        /*00b0*/ 	.short	0x0000
        /*00b2*/ 	.short	0x0000
        /*00b4*/ 	.byte	0x00, 0xf0, 0x31, 0x00


	//----- nvinfo : EIATTR_AT_ENTRY_FRAGMENTS
	.align		4
.L_40:
        /*00b8*/ 	.byte	0x04, 0x4f
        /*00ba*/ 	.short	(.L_42 - .L_41)


	//   ....[0]....
.L_41:
        /*00bc*/ 	.word	0x00000004


	//   ....[1]....
        /*00c0*/ 	.word	0x00000005


	//----- nvinfo : EIATTR_RESERVED_SMEM_USED
	.align		4
.L_42:
        /*00c4*/ 	.byte	0x01, 0x41
	.zero		2


	//----- nvinfo : EIATTR_SPARSE_MMA_MASK
	.align		4
        /*00c8*/ 	.byte	0x03, 0x50
        /*00ca*/ 	.short	0x0000


	//----- nvinfo : EIATTR_TCGEN05_2CTA_USED
	.align		4
        /*00cc*/ 	.byte	0x01, 0x52
	.zero		2


	//----- nvinfo : EIATTR_MAXREG_COUNT
	.align		4
        /*00d0*/ 	.byte	0x03, 0x1b
        /*00d2*/ 	.short	0x00ff


	//----- nvinfo : EIATTR_NUM_BARRIERS
	.align		4
        /*00d4*/ 	.byte	0x02, 0x4c
        /*00d6*/ 	.byte	0x04
	.zero		1


	//----- nvinfo : EIATTR_INT_WARP_WIDE_INSTR_OFFSETS
	.align		4
        /*00d8*/ 	.byte	0x04, 0x31
        /*00da*/ 	.short	(.L_44 - .L_43)


	//   ....[0]....
.L_43:
        /*00dc*/ 	.word	0x00003500


	//   ....[1]....
        /*00e0*/ 	.word	0x00003530


	//----- nvinfo : EIATTR_COOP_GROUP_MASK_REGIDS
	.align		4
.L_44:
        /*00e4*/ 	.byte	0x04, 0x29
        /*00e6*/ 	.short	(.L_46 - .L_45)


	//   ....[0]....
.L_45:
        /*00e8*/ 	.word	0xffffffff


	//   ....[1]....
        /*00ec*/ 	.word	0xffffffff


	//   ....[2]....
        /*00f0*/ 	.word	0xffffffff


	//   ....[3]....
        /*00f4*/ 	.word	0xffffffff


	//   ....[4]....
        /*00f8*/ 	.word	0xffffffff


	//   ....[5]....
        /*00fc*/ 	.word	0xffffffff


	//   ....[6]....
        /*0100*/ 	.word	0xffffffff


	//   ....[7]....
        /*0104*/ 	.word	0xffffffff


	//----- nvinfo : EIATTR_COOP_GROUP_INSTR_OFFSETS
	.align		4
.L_46:
        /*0108*/ 	.byte	0x04, 0x28
        /*010a*/ 	.short	(.L_48 - .L_47)


	//   ....[0]....
.L_47:
        /*010c*/ 	.word	0x000003e0


	//   ....[1]....
        /*0110*/ 	.word	0x00000550


	//   ....[2]....
        /*0114*/ 	.word	0x000006a0


	//   ....[3]....
        /*0118*/ 	.word	0x00001e40


	//   ....[4]....
        /*011c*/ 	.word	0x00002450


	//   ....[5]....
        /*0120*/ 	.word	0x00002fa0


	//   ....[6]....
        /*0124*/ 	.word	0x00003380


	//   ....[7]....
        /*0128*/ 	.word	0x000035e0


	//----- nvinfo : EIATTR_VRC_CTA_INIT_COUNT
	.align		4
.L_48:
        /*012c*/ 	.byte	0x02, 0x4a
        /*012e*/ 	.byte	0x80
	.zero		1


	//----- nvinfo : EIATTR_MBARRIER_INSTR_OFFSETS
	.align		4
        /*0130*/ 	.byte	0x04, 0x39
        /*0132*/ 	.short	(.L_50 - .L_49)


	//   ....[0]....
.L_49:
        /*0134*/ 	.word	0x000002d0
        /*0138*/ 	.word	0x000000ff
        /*013c*/ 	.word	0x00000000
        /*0140*/ 	.short	0x0100
        /*0142*/ 	.byte	0x05
	.zero		1


	//   ....[1]....
        /*0144*/ 	.word	0x000002e0
        /*0148*/ 	.word	0x000000ff
        /*014c*/ 	.word	0x00000008
        /*0150*/ 	.short	0x0100
        /*0152*/ 	.byte	0x05
	.zero		1


	//   ....[2]....
        /*0154*/ 	.word	0x000002f0
        /*0158*/ 	.word	0x000000ff
        /*015c*/ 	.word	0x00000010
        /*0160*/ 	.short	0x0100
        /*0162*/ 	.byte	0x05
	.zero		1


	//   ....[3]....
        /*0164*/ 	.word	0x00000300
        /*0168*/ 	.word	0x000000ff
        /*016c*/ 	.word	0x00000018
        /*0170*/ 	.short	0x0100
        /*0172*/ 	.byte	0x05
	.zero		1


	//   ....[4]....
        /*0174*/ 	.word	0x00000310
        /*0178*/ 	.word	0x000000ff
        /*017c*/ 	.word	0x00000020
        /*0180*/ 	.short	0x0100
        /*0182*/ 	.byte	0x05
	.zero		1


	//   ....[5]....
        /*0184*/ 	.word	0x00000320
        /*0188*/ 	.word	0x000000ff
        /*018c*/ 	.word	0x00000028
        /*0190*/ 	.short	0x0100
        /*0192*/ 	.byte	0x05
	.zero		1


	//   ....[6]....
        /*0194*/ 	.word	0x00000330
        /*0198*/ 	.word	0x000000ff
        /*019c*/ 	.word	0x00000030
        /*01a0*/ 	.short	0x0100
        /*01a2*/ 	.byte	0x05
	.zero		1


	//   ....[7]....
        /*01a4*/ 	.word	0x00000340
        /*01a8*/ 	.word	0x000000ff
        /*01ac*/ 	.word	0x00000038
        /*01b0*/ 	.short	0x0100
        /*01b2*/ 	.byte	0x05
	.zero		1


	//   ....[8]....
        /*01b4*/ 	.word	0x00000350
        /*01b8*/ 	.word	0x000000ff
        /*01bc*/ 	.word	0x00000040
        /*01c0*/ 	.short	0x0100
        /*01c2*/ 	.byte	0x05
	.zero		1


	//   ....[9]....
        /*01c4*/ 	.word	0x00000360
        /*01c8*/ 	.word	0x000000ff
        /*01cc*/ 	.word	0x00000048
        /*01d0*/ 	.short	0x0100
        /*01d2*/ 	.byte	0x05
	.zero		1


	//   ....[10]....
        /*01d4*/ 	.word	0x00000370
        /*01d8*/ 	.word	0x000000ff
        /*01dc*/ 	.word	0x00000050
        /*01e0*/ 	.short	0x0100
        /*01e2*/ 	.byte	0x05
	.zero		1


	//   ....[11]....
        /*01e4*/ 	.word	0x00000380
        /*01e8*/ 	.word	0x000000ff
        /*01ec*/ 	.word	0x00000058
        /*01f0*/ 	.short	0x0100
        /*01f2*/ 	.byte	0x05
	.zero		1


	//   ....[12]....
        /*01f4*/ 	.word	0x000004f0
        /*01f8*/ 	.word	0x000000ff
        /*01fc*/ 	.word	0x00000060
        /*0200*/ 	.short	0x0100
        /*0202*/ 	.byte	0x06
	.zero		1


	//   ....[13]....
        /*0204*/ 	.word	0x00000500
        /*0208*/ 	.word	0x000000ff
        /*020c*/ 	.word	0x00000068
        /*0210*/ 	.short	0x0100
        /*0212*/ 	.byte	0x06
	.zero		1


	//   ....[14]....
        /*0214*/ 	.word	0x00000640
        /*0218*/ 	.word	0x000000ff
        /*021c*/ 	.word	0x00000070
        /*0220*/ 	.short	0x0100
        /*0222*/ 	.byte	0x05
	.zero		1


	//   ....[15]....
        /*0224*/ 	.word	0x00000ab0
        /*0228*/ 	.word	0x000000ff
        /*022c*/ 	.word	0x00000030
        /*0230*/ 	.short	0x010a
        /*0232*/ 	.byte	0x06
	.zero		1


	//   ....[16]....
        /*0234*/ 	.word	0x00000c60
        /*0238*/ 	.word	0x000000ff
        /*023c*/ 	.word	0x00000030
        /*0240*/ 	.short	0x010a
        /*0242*/ 	.byte	0x19
	.zero		1


	//   ....[17]....
        /*0244*/ 	.word	0x00000ef0
        /*0248*/ 	.word	0x000000ff
        /*024c*/ 	.word	0x00000030
        /*0250*/ 	.short	0x010a
        /*0252*/ 	.byte	0x22
	.zero		1


	//   ....[18]....
        /*0254*/ 	.word	0x00001280
        /*0258*/ 	.word	0x000000ff
        /*025c*/ 	.word	0x00000030
        /*0260*/ 	.short	0x010a
        /*0262*/ 	.byte	0x04
	.zero		1


	//   ....[19]....
        /*0264*/ 	.word	0x00001870
        /*0268*/ 	.word	0x000000ff
        /*026c*/ 	.word	0x00000000
        /*0270*/ 	.short	0x010a
        /*0272*/ 	.byte	0x18
	.zero		1


	//   ....[20]....
        /*0274*/ 	.word	0x00001880
        /*0278*/ 	.word	0x000000ff
        /*027c*/ 	.word	0x00000068
        /*0280*/ 	.short	0x010a
        /*0282*/ 	.byte	0x0c
	.zero		1


	//   ....[21]....
        /*0284*/ 	.word	0x00001ad0
        /*0288*/ 	.word	0x000000ff
        /*028c*/ 	.word	0x00000000
        /*0290*/ 	.short	0x010a
        /*0292*/ 	.byte	0x10
	.zero		1


	//   ....[22]....
        /*0294*/ 	.word	0x00001ce0
        /*0298*/ 	.word	0x000000ff
        /*029c*/ 	.word	0x00000000
        /*02a0*/ 	.short	0x010a
        /*02a2*/ 	.byte	0x18
	.zero		1


	//   ....[23]....
        /*02a4*/ 	.word	0x00001dd0
        /*02a8*/ 	.word	0x00000007
        /*02ac*/ 	.word	0x00000068
        /*02b0*/ 	.short	0x010a
        /*02b2*/ 	.byte	0xff
	.zero		1


	//   ....[24]....
        /*02b4*/ 	.word	0x000020c0
        /*02b8*/ 	.word	0x00000000
        /*02bc*/ 	.word	0x00000000
        /*02c0*/ 	.short	0x010a
        /*02c2*/ 	.byte	0xff
	.zero		1


	//   ....[25]....
        /*02c4*/ 	.word	0x000020e0
        /*02c8*/ 	.word	0x00000000
        /*02cc*/ 	.word	0x00000000
        /*02d0*/ 	.short	0x010a
        /*02d2*/ 	.byte	0xff
	.zero		1


	//   ....[26]....
        /*02d4*/ 	.word	0x000022c0
        /*02d8*/ 	.word	0x00000008
        /*02dc*/ 	.word	0x00000000
        /*02e0*/ 	.short	0x010a
        /*02e2*/ 	.byte	0xff
	.zero		1


	//   ....[27]....
        /*02e4*/ 	.word	0x000022e0
        /*02e8*/ 	.word	0x00000008
        /*02ec*/ 	.word	0x00000000
        /*02f0*/ 	.short	0x010a
        /*02f2*/ 	.byte	0xff
	.zero		1


	//   ....[28]....
        /*02f4*/ 	.word	0x000023d0
        /*02f8*/ 	.word	0x00000008
        /*02fc*/ 	.word	0x00000000
        /*0300*/ 	.short	0x0101
        /*0302*/ 	.byte	0xff
	.zero		1


	//   ....[29]....
        /*0304*/ 	.word	0x000029e0
        /*0308*/ 	.word	0x00000004
        /*030c*/ 	.word	0x00000060
        /*0310*/ 	.short	0x010a
        /*0312*/ 	.byte	0xff
	.zero		1


	//   ....[30]....
        /*0314*/ 	.word	0x00003140
        /*0318*/ 	.word	0x00000002
        /*031c*/ 	.word	0x00000000
        /*0320*/ 	.short	0x0101
        /*0322*/ 	.byte	0xff
	.zero		1


	//   ....[31]....
        /*0324*/ 	.word	0x00003350
        /*0328*/ 	.word	0x00000005
        /*032c*/ 	.word	0x00000000
        /*0330*/ 	.short	0x0101
        /*0332*/ 	.byte	0xff
	.zero		1


	//   ....[32]....
        /*0334*/ 	.word	0x00003360
        /*0338*/ 	.word	0x00000002
        /*033c*/ 	.word	0x00000070
        /*0340*/ 	.short	0x010a
        /*0342*/ 	.byte	0xff
	.zero		1


	//   ....[33]....
        /*0344*/ 	.word	0x00003640
        /*0348*/ 	.word	0x00000000
        /*034c*/ 	.word	0x00000030
        /*0350*/ 	.short	0x010a
        /*0352*/ 	.byte	0xff
	.zero		1


	//   ....[34]....
        /*0354*/ 	.word	0x000036c0
        /*0358*/ 	.word	0x00000000
        /*035c*/ 	.word	0x00000030
        /*0360*/ 	.short	0x010a
        /*0362*/ 	.byte	0xff
	.zero		1


	//   ....[35]....
        /*0364*/ 	.word	0x00003740
        /*0368*/ 	.word	0x00000000
        /*036c*/ 	.word	0x00000068
        /*0370*/ 	.short	0x010a
        /*0372*/ 	.byte	0xff
	.zero		1


	//   ....[36]....
        /*0374*/ 	.word	0x000037c0
        /*0378*/ 	.word	0x00000000
        /*037c*/ 	.word	0x00000000
        /*0380*/ 	.short	0x010a
        /*0382*/ 	.byte	0xff
	.zero		1


	//   ....[37]....
        /*0384*/ 	.word	0x00003820
        /*0388*/ 	.word	0x00000007
        /*038c*/ 	.word	0x00000068
        /*0390*/ 	.short	0x010a
        /*0392*/ 	.byte	0xff
	.zero		1


	//   ....[38]....
        /*0394*/ 	.word	0x00003880
        /*0398*/ 	.word	0x00000000
        /*039c*/ 	.word	0x00000000
        /*03a0*/ 	.short	0x010a
        /*03a2*/ 	.byte	0xff
	.zero		1


	//   ....[39]....
        /*03a4*/ 	.word	0x000038e0
        /*03a8*/ 	.word	0x00000008
        /*03ac*/ 	.word	0x00000000
        /*03b0*/ 	.short	0x010a
        /*03b2*/ 	.byte	0xff
	.zero		1


	//   ....[40]....
        /*03b4*/ 	.word	0x00003950
        /*03b8*/ 	.word	0x00000004
        /*03bc*/ 	.word	0x00000060
        /*03c0*/ 	.short	0x010a
        /*03c2*/ 	.byte	0xff
	.zero		1


	//   ....[41]....
        /*03c4*/ 	.word	0x000039a0
        /*03c8*/ 	.word	0x00000002
        /*03cc*/ 	.word	0x00000070
        /*03d0*/ 	.short	0x010a
        /*03d2*/ 	.byte	0xff
	.zero		1


	//----- nvinfo : EIATTR_NUM_MBARRIERS
	.align		4
.L_50:
        /*03d4*/ 	.byte	0x03, 0x38
        /*03d6*/ 	.short	0x000f


	//----- nvinfo : EIATTR_EXIT_INSTR_OFFSETS
	.align		4
        /*03d8*/ 	.byte	0x04, 0x1c
        /*03da*/ 	.short	(.L_52 - .L_51)


	//   ....[0]....
.L_51:
        /*03dc*/ 	.word	0x00001e00


	//   ....[1]....
        /*03e0*/ 	.word	0x00003600


	//----- nvinfo : EIATTR_REQNTID
	.align		4
.L_52:
        /*03e4*/ 	.byte	0x04, 0x10
        /*03e6*/ 	.short	(.L_54 - .L_53)
.L_53:
        /*03e8*/ 	.word	0x000000c0
        /*03ec*/ 	.word	0x00000001
        /*03f0*/ 	.word	0x00000001


	//----- nvinfo : EIATTR_CRS_STACK_SIZE
	.align		4
.L_54:
        /*03f4*/ 	.byte	0x04, 0x1e
        /*03f6*/ 	.short	(.L_56 - .L_55)
.L_55:
        /*03f8*/ 	.word	0x00000000


	//----- nvinfo : EIATTR_CBANK_PARAM_SIZE
	.align		4
.L_56:
        /*03fc*/ 	.byte	0x03, 0x19
        /*03fe*/ 	.short	0x02ec


	//----- nvinfo : EIATTR_PARAM_CBANK
	.align		4
        /*0400*/ 	.byte	0x04, 0x0a
        /*0402*/ 	.short	(.L_58 - .L_57)
	.align		4
.L_57:
        /*0404*/ 	.word	index@(.nv.constant0.kernel_cutlass_kernel_cudnngemm_amaxdense_blockscaled_gemm_persistent_amaxSm100BlockScaledPersistentDenseGemmKernel_object_at__TiledMMA_ThrLayoutVMNK21111000_PermutationMNK____MMAAtom_Thr_0)
        /*0408*/ 	.short	0x0380
        /*040a*/ 	.short	0x02ec


	//----- nvinfo : EIATTR_SW_WAR
	.align		4
.L_58:
        /*040c*/ 	.byte	0x04, 0x36
        /*040e*/ 	.short	(.L_60 - .L_59)
.L_59:
        /*0410*/ 	.word	0x00000008
.L_60:


//--------------------- .nv.compat                --------------------------
	.section	.nv.compat,"",@"SHT_CUDA_COMPAT_INFO"
	.align	4
        /*0000*/ 	.byte	0x02, 0x02, 0x02, 0x00, 0x02, 0x05, 0x05, 0x00, 0x02, 0x03, 0x01, 0x00, 0x02, 0x06, 0x01, 0x00


//--------------------- .nv.callgraph             --------------------------
	.section	.nv.callgraph,"",@"SHT_CUDA_CALLGRAPH"
	.align	4
	.sectionentsize	8
	.align		4
        /*0000*/ 	.word	0x00000000
	.align		4
        /*0004*/ 	.word	0xffffffff
	.align		4
        /*0008*/ 	.word	0x00000000
	.align		4
        /*000c*/ 	.word	0xfffffffe
	.align		4
        /*0010*/ 	.word	0x00000000
	.align		4
        /*0014*/ 	.word	0xfffffffd
	.align		4
        /*0018*/ 	.word	0x00000000
	.align		4
        /*001c*/ 	.word	0xfffffffc


//--------------------- .text.kernel_cutlass_kernel_cudnngemm_amaxdense_blockscaled_gemm_persistent_amaxSm100BlockScaledPersistentDenseGemmKernel_object_at__TiledMMA_ThrLayoutVMNK21111000_PermutationMNK____MMAAtom_Thr_0 --------------------------
	.section	.text.kernel_cutlass_kernel_cudnngemm_amaxdense_blockscaled_gemm_persistent_amaxSm100BlockScaledPersistentDenseGemmKernel_object_at__TiledMMA_ThrLayoutVMNK21111000_PermutationMNK____MMAAtom_Thr_0,"ax",@progbits
	.align	128
        .global         kernel_cutlass_kernel_cudnngemm_amaxdense_blockscaled_gemm_persistent_amaxSm100BlockScaledPersistentDenseGemmKernel_object_at__TiledMMA_ThrLayoutVMNK21111000_PermutationMNK____MMAAtom_Thr_0
        .type           kernel_cutlass_kernel_cudnngemm_amaxdense_blockscaled_gemm_persistent_amaxSm100BlockScaledPersistentDenseGemmKernel_object_at__TiledMMA_ThrLayoutVMNK21111000_PermutationMNK____MMAAtom_Thr_0,@function
        .size           kernel_cutlass_kernel_cudnngemm_amaxdense_blockscaled_gemm_persistent_amaxSm100BlockScaledPersistentDenseGemmKernel_object_at__TiledMMA_ThrLayoutVMNK21111000_PermutationMNK____MMAAtom_Thr_0,(.L_x_70 - kernel_cutlass_kernel_cudnngemm_amaxdense_blockscaled_gemm_persistent_amaxSm100BlockScaledPersistentDenseGemmKernel_object_at__TiledMMA_ThrLayoutVMNK21111000_PermutationMNK____MMAAtom_Thr_0)
        .other          kernel_cutlass_kernel_cudnngemm_amaxdense_blockscaled_gemm_persistent_amaxSm100BlockScaledPersistentDenseGemmKernel_object_at__TiledMMA_ThrLayoutVMNK21111000_PermutationMNK____MMAAtom_Thr_0,@"STO_CUDA_ENTRY STV_DEFAULT"
kernel_cutlass_kernel_cudnngemm_amaxdense_blockscaled_gemm_persistent_amaxSm100BlockScaledPersistentDenseGemmKernel_object_at__TiledMMA_ThrLayoutVMNK21111000_PermutationMNK____MMAAtom_Thr_0:
.text.kernel_cutlass_kernel_cudnngemm_amaxdense_blockscaled_gemm_persistent_amaxSm100BlockScaledPersistentDenseGemmKernel_object_at__TiledMMA_ThrLayoutVMNK21111000_PermutationMNK____MMAAtom_Thr_0:
[----:B------:R-:W1:Y:S01]  /*0000*/  LDC R1, c[0x0][0x37c] ;  /* 0x0000df00ff017b82 */ /* 0x000e620000000800 */
[----:B------:R-:W2:Y:S07]  /*0010*/  S2R R4, SR_TID.X ;  /* 0x0000000000047919 */ /* 0x000eae0000002100 */
[----:B------:R-:W3:Y:S01]  /*0020*/  S2UR UR12, SR_CgaCtaId ;  /* 0x00000000000c79c3 */ /* 0x000ee20000008800 */
[----:B------:R-:W4:Y:S01]  /*0030*/  LDCU.U8 UR7, c[0x0][0x382] ;  /* 0x00007040ff0777ac */ /* 0x000f220008000000 */
[----:B------:R-:W5:Y:S06]  /*0040*/  LDCU.U8 UR6, c[0x0][0x381] ;  /* 0x00007020ff0677ac */ /* 0x000f6c0008000000 */
[----:B------:R-:W2:Y:S01]  /*0050*/  S2UR UR31, SR_CTAID.X ;  /* 0x00000000001f79c3 */ /* 0x000ea20000002500 */
[----:B------:R-:W2:Y:S01]  /*0060*/  LDCU UR5, c[0x0][0x36c] ;  /* 0x00006d80ff0577ac */ /* 0x000ea20008000800 */
[----:B----4-:R-:W-:-:S02]  /*0070*/  ULOP3.LUT UR7, UR7, 0x1, URZ, 0xc0, !UPT ;  /* 0x0000000107077892 */ /* 0x010fc4000f8ec0ff */
[----:B-----5:R-:W-:Y:S02]  /*0080*/  ULOP3.LUT UR6, UR6, 0x1, URZ, 0xc0, !UPT ;  /* 0x0000000106067892 */ /* 0x020fe4000f8ec0ff */
[----:B---3--:R-:W-:Y:S02]  /*0090*/  ULEA.HI UR30, UR12, UR12, URZ, 0x1 ;  /* 0x0000000c0c1e7291 */ /* 0x008fe4000f8f08ff */
[----:B--2---:R-:W-:Y:S02]  /*00a0*/  UISETP.EQ.U32.AND UP3, UPT, UR5, 0x1, UPT ;  /* 0x000000010500788c */ /* 0x004fe4000bf62070 */
[----:B------:R-:W-:Y:S01]  /*00b0*/  UISETP.NE.U32.AND UP6, UPT, UR7, 0x1, UPT ;  /* 0x000000010700788c */ /* 0x000fe2000bfc5070 */
[----:B------:R-:W-:Y:S01]  /*00c0*/  SHF.R.U32.HI R5, RZ, 0x5, R4 ;  /* 0x00000005ff057819 */ /* 0x000fe20000011604 */
[----:B------:R-:W-:Y:S02]  /*00d0*/  ULOP3.LUT UR31, UR31, 0x1, URZ, 0xc0, !UPT ;  /* 0x000000011f1f7892 */ /* 0x000fe4000f8ec0ff */
[----:B------:R-:W-:Y:S01]  /*00e0*/  UISETP.NE.U32.AND UP5, UPT, UR6, 0x1, UPT ;  /* 0x000000010600788c */ /* 0x000fe2000bfa5070 */
[C---:B------:R-:W-:Y:S01]  /*00f0*/  R2UR UR4, R5.reuse ;  /* 0x00000000050472ca */ /* 0x040fe200000e0000 */
[----:B------:R-:W-:Y:S01]  /*0100*/  ULOP3.LUT UR29, UR30, 0xfffffffe, URZ, 0xc0, !UPT ;  /* 0xfffffffe1e1d7892 */ /* 0x000fe2000f8ec0ff */
[----:B------:R-:W-:-:S11]  /*0110*/  ISETP.NE.AND P0, PT, R5, 0x5, PT ;  /* 0x000000050500780c */ /* 0x000fd60003f05270 */
[----:B------:R-:W-:Y:S02]  /*0120*/  UISETP.NE.AND UP4, UPT, UR4, URZ, UPT ;  /* 0x000000ff0400728c */ /* 0x000fe4000bf85270 */
[----:B-1----:R-:W-:Y:S09]  /*0130*/  @P0 BRA `(.L_x_0) ;  /* 0x0000000000440947 */ /* 0x002ff20003800000 */
[----:B------:R-:W1:Y:S02]  /*0140*/  LDCU.64 UR4, c[0x0][0x348] ;  /* 0x00006900ff0477ac */ /* 0x000e640008000a00 */
[----:B-1----:R-:W-:Y:S02]  /*0150*/  UIADD3 UR14, UP1, UPT, UR4, 0x40, URZ ;  /* 0x00000040040e7890 */ /* 0x002fe4000ff3e0ff */
[----:B------:R-:W-:Y:S02]  /*0160*/  UIADD3 UR10, UP0, UPT, UR4, 0xc0, URZ ;  /* 0x000000c0040a7890 */ /* 0x000fe4000ff1e0ff */
[----:B------:R-:W-:Y:S02]  /*0170*/  UIADD3 UR8, UP2, UPT, UR4, 0x140, URZ ;  /* 0x0000014004087890 */ /* 0x000fe4000ff5e0ff */
[----:B------:R-:W-:Y:S02]  /*0180*/  UIADD3.X UR15, UPT, UPT, URZ, UR5, URZ, UP1, !UPT ;  /* 0x00000005ff0f7290 */ /* 0x000fe40008ffe4ff */
[----:B------:R-:W-:-:S02]  /*0190*/  UIADD3 UR6, UP1, UPT, UR4, 0x1c0, URZ ;  /* 0x000001c004067890 */ /* 0x000fc4000ff3e0ff */
[----:B------:R-:W-:Y:S02]  /*01a0*/  UIADD3.X UR11, UPT, UPT, URZ, UR5, URZ, UP0, !UPT ;  /* 0x00000005ff0b7290 */ /* 0x000fe400087fe4ff */
[----:B------:R-:W-:Y:S02]  /*01b0*/  UIADD3 UR4, UP0, UPT, UR4, 0x240, URZ ;  /* 0x0000024004047890 */ /* 0x000fe4000ff1e0ff */
[----:B------:R-:W-:Y:S01]  /*01c0*/  UIADD3.X UR9, UPT, UPT, URZ, UR5, URZ, UP2, !UPT ;  /* 0x00000005ff097290 */ /* 0x000fe200097fe4ff */
[----:B------:R1:W-:Y:S01]  /*01d0*/  UTMACCTL.PF [UR14] ;  /* 0x000000000e0079b9 */ /* 0x0003e20008040000 */
[----:B------:R-:W-:-:S03]  /*01e0*/  UIADD3.X UR7, UPT, UPT, URZ, UR5, URZ, UP1, !UPT ;  /* 0x00000005ff077290 */ /* 0x000fc60008ffe4ff */
[----:B------:R1:W-:Y:S01]  /*01f0*/  UTMACCTL.PF [UR10] ;  /* 0x000000000a0079b9 */ /* 0x0003e20008040000 */
[----:B------:R-:W-:-:S03]  /*0200*/  UIADD3.X UR5, UPT, UPT, URZ, UR5, URZ, UP0, !UPT ;  /* 0x00000005ff057290 */ /* 0x000fc600087fe4ff */
[----:B------:R1:W-:Y:S02]  /*0210*/  UTMACCTL.PF [UR8] ;  /* 0x00000000080079b9 */ /* 0x0003e40008040000 */
[----:B------:R1:W-:Y:S04]  /*0220*/  UTMACCTL.PF [UR6] ;  /* 0x00000000060079b9 */ /* 0x0003e80008040000 */
[----:B------:R1:W-:Y:S02]  /*0230*/  UTMACCTL.PF [UR4] ;  /* 0x00000000040079b9 */ /* 0x0003e40008040000 */
[----:B-1----:R-:W-:Y:S01]  /*0240*/  NOP ;  /* 0x0000000000007918 */ /* 0x002fe20000000000 */
.L_x_0:
[----:B------:R-:W-:Y:S05]  /*0250*/  BRA.U UP4, `(.L_x_1) ;  /* 0x0000000104507547 */ /* 0x000fea000b800000 */
[----:B------:R-:W-:Y:S01]  /*0260*/  UMOV UR5, 0x400 ;  /* 0x0000040000057882 */ /* 0x000fe20000000000 */
[----:B------:R-:W-:Y:S01]  /*0270*/  UMOV UR4, 0x1 ;  /* 0x0000000100047882 */ /* 0x000fe20000000000 */
[----:B------:R-:W-:Y:S02]  /*0280*/  ULEA UR5, UR12, UR5, 0x18 ;  /* 0x000000050c057291 */ /* 0x000fe4000f8ec0ff */
[----:B------:R-:W-:-:S04]  /*0290*/  UIADD3 UR6, UPT, UPT, -UR4, 0x100000, URZ ;  /* 0x0010000004067890 */ /* 0x000fc8000fffe1ff */
[----:B------:R-:W-:Y:S02]  /*02a0*/  USHF.L.U32 UR7, UR6, 0xb, URZ ;  /* 0x0000000b06077899 */ /* 0x000fe400080006ff */
[----:B------:R-:W-:Y:S01]  /*02b0*/  USHF.L.U32 UR6, UR6, 0x1, URZ ;  /* 0x0000000106067899 */ /* 0x000fe200080006ff */
[----:B------:R-:W1:Y:S11]  /*02c0*/  FENCE.VIEW.ASYNC.S ;  /* 0x00000000000073c6 */ /* 0x000e760000000000 */
[----:B-1----:R1:W2:Y:S01]  /*02d0*/  SYNCS.EXCH.64 URZ, [UR5], UR6 ;  /* 0x0000000605ff75b2 */ /* 0x0022a20008000100 */
[----:B------:R1:W3:Y:S01]  /*02e0*/  SYNCS.EXCH.64 URZ, [UR5+0x8], UR6 ;  /* 0x0000080605ff75b2 */ /* 0x0002e20008000100 */
[----:B------:R1:W4:Y:S01]  /*02f0*/  SYNCS.EXCH.64 URZ, [UR5+0x10], UR6 ;  /* 0x0000100605ff75b2 */ /* 0x0003220008000100 */
[----:B------:R1:W5:Y:S01]  /*0300*/  SYNCS.EXCH.64 URZ, [UR5+0x18], UR6 ;  /* 0x0000180605ff75b2 */ /* 0x0003620008000100 */
[----:B------:R1:W1:Y:S01]  /*0310*/  SYNCS.EXCH.64 URZ, [UR5+0x20], UR6 ;  /* 0x0000200605ff75b2 */ /* 0x0002620008000100 */
[----:B------:R1:W1:Y:S01]  /*0320*/  SYNCS.EXCH.64 URZ, [UR5+0x28], UR6 ;  /* 0x0000280605ff75b2 */ /* 0x0002620008000100 */
[----:B------:R1:W1:Y:S01]  /*0330*/  SYNCS.EXCH.64 URZ, [UR5+0x30], UR6 ;  /* 0x0000300605ff75b2 */ /* 0x0002620008000100 */
[----:B------:R1:W1:Y:S01]  /*0340*/  SYNCS.EXCH.64 URZ, [UR5+0x38], UR6 ;  /* 0x0000380605ff75b2 */ /* 0x0002620008000100 */
[----:B------:R1:W1:Y:S01]  /*0350*/  SYNCS.EXCH.64 URZ, [UR5+0x40], UR6 ;  /* 0x0000400605ff75b2 */ /* 0x0002620008000100 */
[----:B------:R1:W1:Y:S01]  /*0360*/  SYNCS.EXCH.64 URZ, [UR5+0x48], UR6 ;  /* 0x0000480605ff75b2 */ /* 0x0002620008000100 */
[----:B------:R1:W1:Y:S01]  /*0370*/  SYNCS.EXCH.64 URZ, [UR5+0x50], UR6 ;  /* 0x0000500605ff75b2 */ /* 0x0002620008000100 */
[----:B------:R1:W1:Y:S01]  /*0380*/  SYNCS.EXCH.64 URZ, [UR5+0x58], UR6 ;  /* 0x0000580605ff75b2 */ /* 0x0002620008000100 */
[----:B------:R-:W-:Y:S01]  /*0390*/  NOP ;  /* 0x0000000000007918 */ /* 0x000fe20000000000 */
.L_x_1:
[----:B------:R-:W-:Y:S01]  /*03a0*/  NOP ;  /* 0x0000000000007918 */ /* 0x000fe20000000000 */
[----:B------:R-:W-:Y:S05]  /*03b0*/  BRA.U !UP3, `(.L_x_2) ;  /* 0x000000010b087547 */ /* 0x000fea000b800000 */
[----:B-12345:R-:W-:Y:S01]  /*03c0*/  UCGABAR_ARV ;  /* 0x00000000000079c7 */ /* 0x03efe20008000000 */
[----:B------:R-:W-:Y:S05]  /*03d0*/  BRA `(.L_x_3) ;  /* 0x0000000000047947 */ /* 0x000fea0003800000 */
.L_x_2:
[----:B-12345:R-:W-:Y:S01]  /*03e0*/  NOP ;  /* 0x0000000000007918 */ /* 0x03efe20000000000 */
.L_x_3:
[----:B------:R-:W-:Y:S05]  /*03f0*/  BRA.U !UP3, `(.L_x_4) ;  /* 0x000000010b0c7547 */ /* 0x000fea000b800000 */
[----:B------:R-:W-:Y:S01]  /*0400*/  UCGABAR_WAIT ;  /* 0x0000000000007dc7 */ /* 0x000fe20008000000 */
[----:B------:R-:W-:Y:S01]  /*0410*/  CCTL.IVALL ;  /* 0x00000000ff00798f */ /* 0x000fe20002000000 */
[----:B------:R-:W-:Y:S05]  /*0420*/  BRA `(.L_x_5) ;  /* 0x0000000000047947 */ /* 0x000fea0003800000 */
.L_x_4:
[----:B------:R-:W-:Y:S06]  /*0430*/  BAR.SYNC.DEFER_BLOCKING 0x0 ;  /* 0x0000000000007b1d */ /* 0x000fec0000010000 */
.L_x_5:
[----:B------:R-:W-:Y:S01]  /*0440*/  @!UP4 UMOV UR6, 0x400 ;  /* 0x000004000006c882 */ /* 0x000fe20000000000 */
[----:B------:R-:W-:Y:S01]  /*0450*/  UMOV UR5, 0x1 ;  /* 0x0000000100057882 */ /* 0x000fe20000000000 */
[----:B------:R-:W-:Y:S01]  /*0460*/  UMOV UR4, 0x8 ;  /* 0x0000000800047882 */ /* 0x000fe20000000000 */
[----:B------:R-:W-:Y:S02]  /*0470*/  @!UP4 ULEA UR6, UR12, UR6, 0x18 ;  /* 0x000000060c06c291 */ /* 0x000fe4000f8ec0ff */
[----:B------:R-:W-:-:S04]  /*0480*/  @!UP4 UIADD3 UR8, UPT, UPT, -UR5, 0x100000, URZ ;  /* 0x001000000508c890 */ /* 0x000fc8000fffe1ff */
[----:B------:R-:W-:Y:S02]  /*0490*/  @!UP4 USHF.L.U32 UR9, UR8, 0xb, URZ ;  /* 0x0000000b0809c899 */ /* 0x000fe400080006ff */
[----:B------:R-:W-:Y:S02]  /*04a0*/  @!UP4 USHF.L.U32 UR8, UR8, 0x1, URZ ;  /* 0x000000010808c899 */ /* 0x000fe400080006ff */
[----:B------:R-:W-:-:S04]  /*04b0*/  @!UP4 UIADD3 UR4, UPT, UPT, -UR4, 0x100000, URZ ;  /* 0x001000000404c890 */ /* 0x000fc8000fffe1ff */
[----:B------:R-:W-:Y:S02]  /*04c0*/  @!UP4 USHF.L.U32 UR5, UR4, 0xb, URZ ;  /* 0x0000000b0405c899 */ /* 0x000fe400080006ff */
[----:B------:R-:W-:Y:S01]  /*04d0*/  @!UP4 USHF.L.U32 UR4, UR4, 0x1, URZ ;  /* 0x000000010404c899 */ /* 0x000fe200080006ff */
[----:B------:R-:W1:Y:S03]  /*04e0*/  FENCE.VIEW.ASYNC.S ;  /* 0x00000000000073c6 */ /* 0x000e660000000000 */
[----:B-1----:R1:W2:Y:S08]  /*04f0*/  @!UP4 SYNCS.EXCH.64 URZ, [UR6+0x60], UR8 ;  /* 0x0000600806ffc5b2 */ /* 0x0022b00008000100 */
[----:B------:R1:W3:Y:S01]  /*0500*/  @!UP4 SYNCS.EXCH.64 URZ, [UR6+0x68], UR4 ;  /* 0x0000680406ffc5b2 */ /* 0x0002e20008000100 */
[----:B------:R-:W-:Y:S01]  /*0510*/  NOP ;  /* 0x0000000000007918 */ /* 0x000fe20000000000 */
[----:B------:R-:W-:Y:S05]  /*0520*/  BRA.U !UP3, `(.L_x_6) ;  /* 0x000000010b087547 */ /* 0x000fea000b800000 */
[----:B--23--:R-:W-:Y:S01]  /*0530*/  UCGABAR_ARV ;  /* 0x00000000000079c7 */ /* 0x00cfe20008000000 */
[----:B------:R-:W-:Y:S05]  /*0540*/  BRA `(.L_x_7) ;  /* 0x0000000000047947 */ /* 0x000fea0003800000 */
.L_x_6:
[----:B--23--:R-:W-:Y:S01]  /*0550*/  NOP ;  /* 0x0000000000007918 */ /* 0x00cfe20000000000 */
.L_x_7:
[----:B------:R-:W-:Y:S05]  /*0560*/  BRA.U !UP3, `(.L_x_8) ;  /* 0x000000010b0c7547 */ /* 0x000fea000b800000 */
[----:B------:R-:W-:Y:S01]  /*0570*/  UCGABAR_WAIT ;  /* 0x0000000000007dc7 */ /* 0x000fe20008000000 */
[----:B------:R-:W-:Y:S01]  /*0580*/  CCTL.IVALL ;  /* 0x00000000ff00798f */ /* 0x000fe20002000000 */
[----:B------:R-:W-:Y:S05]  /*0590*/  BRA `(.L_x_9) ;  /* 0x0000000000047947 */ /* 0x000fea0003800000 */
.L_x_8:
[----:B------:R-:W-:Y:S06]  /*05a0*/  BAR.SYNC.DEFER_BLOCKING 0x0 ;  /* 0x0000000000007b1d */ /* 0x000fec0000010000 */
.L_x_9:
[----:B------:R-:W-:Y:S05]  /*05b0*/  @P0 BRA `(.L_x_10) ;  /* 0x0000000000280947 */ /* 0x000fea0003800000 */
[----:B-1----:R-:W-:Y:S01]  /*05c0*/  UMOV UR5, 0x400 ;  /* 0x0000040000057882 */ /* 0x002fe20000000000 */
[----:B------:R-:W-:Y:S01]  /*05d0*/  UMOV UR4, 0x20 ;  /* 0x0000002000047882 */ /* 0x000fe20000000000 */
[----:B------:R-:W-:Y:S02]  /*05e0*/  ULEA UR5, UR12, UR5, 0x18 ;  /* 0x000000050c057291 */ /* 0x000fe4000f8ec0ff */
[----:B------:R-:W-:-:S04]  /*05f0*/  UIADD3 UR6, UPT, UPT, -UR4, 0x100000, URZ ;  /* 0x0010000004067890 */ /* 0x000fc8000fffe1ff */
[----:B------:R-:W-:Y:S02]  /*0600*/  USHF.L.U32 UR7, UR6, 0xb, URZ ;  /* 0x0000000b06077899 */ /* 0x000fe400080006ff */
[----:B------:R-:W-:Y:S01]  /*0610*/  USHF.L.U32 UR6, UR6, 0x1, URZ ;  /* 0x0000000106067899 */ /* 0x000fe200080006ff */
[----:B------:R-:W-:Y:S01]  /*0620*/  ELECT P1, URZ, PT ;  /* 0x0000000000ff782f */ /* 0x000fe20003820000 */
[----:B------:R-:W1:Y:S10]  /*0630*/  FENCE.VIEW.ASYNC.S ;  /* 0x00000000000073c6 */ /* 0x000e740000000000 */
[----:B-1----:R2:W3:Y:S02]  /*0640*/  SYNCS.EXCH.64 URZ, [UR5+0x70], UR6 ;  /* 0x0000700605ff75b2 */ /* 0x0024e40008000100 */
[----:B--2---:R-:W-:Y:S01]  /*0650*/  NOP ;  /* 0x0000000000007918 */ /* 0x004fe20000000000 */
.L_x_10:
[----:B------:R-:W-:Y:S01]  /*0660*/  NOP ;  /* 0x0000000000007918 */ /* 0x000fe20000000000 */
[----:B------:R-:W-:Y:S05]  /*0670*/  BRA.U !UP3, `(.L_x_11) ;  /* 0x000000010b087547 */ /* 0x000fea000b800000 */
[----:B---3--:R-:W-:Y:S01]  /*0680*/  UCGABAR_ARV ;  /* 0x00000000000079c7 */ /* 0x008fe20008000000 */
[----:B------:R-:W-:Y:S05]  /*0690*/  BRA `(.L_x_12) ;  /* 0x0000000000047947 */ /* 0x000fea0003800000 */
.L_x_11:
[----:B---3--:R-:W-:Y:S01]  /*06a0*/  NOP ;  /* 0x0000000000007918 */ /* 0x008fe20000000000 */
.L_x_12:
[----:B------:R-:W-:Y:S05]  /*06b0*/  BRA.U !UP3, `(.L_x_13) ;  /* 0x000000010b0c7547 */ /* 0x000fea000b800000 */
[----:B------:R-:W-:Y:S01]  /*06c0*/  UCGABAR_WAIT ;  /* 0x0000000000007dc7 */ /* 0x000fe20008000000 */
[----:B------:R-:W-:Y:S01]  /*06d0*/  CCTL.IVALL ;  /* 0x00000000ff00798f */ /* 0x000fe20002000000 */
[----:B------:R-:W-:Y:S05]  /*06e0*/  BRA `(.L_x_14) ;  /* 0x0000000000047947 */ /* 0x000fea0003800000 */
.L_x_13:
[----:B------:R-:W-:Y:S06]  /*06f0*/  BAR.SYNC.DEFER_BLOCKING 0x0 ;  /* 0x0000000000007b1d */ /* 0x000fec0000010000 */
.L_x_14:
[----:B------:R-:W2:Y:S01]  /*0700*/  LDCU.U8 UR23, c[0x0][0x650] ;  /* 0x0000ca00ff1777ac */ /* 0x000ea20008000000 */
[----:B------:R-:W3:Y:S01]  /*0710*/  LDCU.U8 UR22, c[0x0][0x651] ;  /* 0x0000ca20ff1677ac */ /* 0x000ee20008000000 */
[----:B------:R-:W4:Y:S01]  /*0720*/  LDCU.U8 UR21, c[0x0][0x65c] ;  /* 0x0000cb80ff1577ac */ /* 0x000f220008000000 */
[----:B------:R-:W5:Y:S01]  /*0730*/  LDCU.U8 UR15, c[0x0][0x65d] ;  /* 0x0000cba0ff0f77ac */ /* 0x000f620008000000 */
[----:B------:R-:W1:Y:S01]  /*0740*/  LDCU.U8 UR14, c[0x0][0x668] ;  /* 0x0000cd00ff0e77ac */ /* 0x000e620008000000 */
[----:B------:R-:W1:Y:S01]  /*0750*/  LDCU.U8 UR13, c[0x0][0x669] ;  /* 0x0000cd20ff0d77ac */ /* 0x000e620008000000 */
[----:B------:R-:W-:Y:S01]  /*0760*/  UIADD3 UR28, UPT, UPT, -UR29, UR12, URZ ;  /* 0x0000000c1d1c7290 */ /* 0x000fe2000fffe1ff */
[----:B------:R-:W-:Y:S05]  /*0770*/  @P0 BRA `(.L_x_15) ;  /* 0x0000000800d80947 */ /* 0x000fea0003800000 */
[----:B------:R-:W5:Y:S01]  /*0780*/  S2UR UR41, SR_CTAID.Z ;  /* 0x00000000002979c3 */ /* 0x000f620000002700 */
[----:B------:R-:W-:Y:S01]  /*0790*/  UMOV UR40, 0x1 ;  /* 0x0000000100287882 */ /* 0x000fe20000000000 */
[----:B------:R-:W-:Y:S01]  /*07a0*/  UMOV UR39, URZ ;  /* 0x000000ff00277c82 */ /* 0x000fe20008000000 */
[----:B-----5:R-:W-:-:S09]  /*07b0*/  UISETP.GT.U32.AND UP0, UPT, UR41, 0xff, UPT ;  /* 0x000000ff2900788c */ /* 0x020fd2000bf04070 */
[----:B------:R-:W-:Y:S05]  /*07c0*/  BRA.U UP0, `(.L_x_16) ;  /* 0x0000000900407547 */ /* 0x000fea000b800000 */
[----:B-1----:R-:W1:Y:S01]  /*07d0*/  LDCU.64 UR4, c[0x0][0x648] ;  /* 0x0000c900ff0477ac */ /* 0x002e620008000a00 */
[----:B------:R-:W5:Y:S01]  /*07e0*/  S2UR UR35, SR_CgaCtaId ;  /* 0x00000000002379c3 */ /* 0x000f620000008800 */
[----:B------:R-:W4:Y:S01]  /*07f0*/  LDCU UR8, c[0x0][0x658] ;  /* 0x0000cb00ff0877ac */ /* 0x000f220008000800 */
[----:B------:R-:W3:Y:S01]  /*0800*/  LDCU.64 UR50, c[0x0][0x348] ;  /* 0x00006900ff3277ac */ /* 0x000ee20008000a00 */
[----:B------:R-:W-:Y:S01]  /*0810*/  USHF.L.U32 UR37, UR31, 0x7, URZ ;  /* 0x000000071f257899 */ /* 0x000fe200080006ff */
[----:B------:R-:W-:Y:S01]  /*0820*/  UMOV UR39, URZ ;  /* 0x000000ff00277c82 */ /* 0x000fe20008000000 */
[----:B------:R-:W-:Y:S01]  /*0830*/  UMOV UR40, 0x1 ;  /* 0x0000000100287882 */ /* 0x000fe20000000000 */
[----:B-1----:R-:W-:-:S04]  /*0840*/  UIMAD.WIDE.U32 UR6, UR41, UR5, URZ ;  /* 0x00000005290672a5 */ /* 0x002fc8000f8e00ff */
[----:B------:R-:W-:-:S04]  /*0850*/  UIADD3 UR5, UPT, UPT, UR41, -UR7, URZ ;  /* 0x8000000729057290 */ /* 0x000fc8000fffe0ff */
[----:B--2---:R-:W-:-:S04]  /*0860*/  USHF.R.U32.HI UR5, URZ, UR23, UR5 ;  /* 0x00000017ff057299 */ /* 0x004fc80008011605 */
[----:B------:R-:W-:-:S04]  /*0870*/  UIADD3 UR5, UPT, UPT, UR7, UR5, URZ ;  /* 0x0000000507057290 */ /* 0x000fc8000fffe0ff */
[----:B---3--:R-:W-:-:S04]  /*0880*/  USHF.R.U32.HI UR6, URZ, UR22, UR5 ;  /* 0x00000016ff067299 */ /* 0x008fc80008011605 */
[----:B------:R-:W-:-:S04]  /*0890*/  UIADD3 UR6, UPT, UPT, -UR6, URZ, URZ ;  /* 0x000000ff06067290 */ /* 0x000fc8000fffe1ff */
[----:B------:R-:W-:Y:S01]  /*08a0*/  UIMAD UR6, UR6, UR4, UR41 ;  /* 0x00000004060672a4 */ /* 0x000fe2000f8e0229 */
[----:B------:R-:W1:Y:S03]  /*08b0*/  LDCU.64 UR4, c[0x0][0x660] ;  /* 0x0000cc00ff0477ac */ /* 0x000e660008000a00 */
[----:B----4-:R-:W-:-:S04]  /*08c0*/  UIMAD.WIDE.U32 UR8, UR6, UR8, URZ ;  /* 0x00000008060872a5 */ /* 0x010fc8000f8e00ff */
[----:B------:R-:W-:-:S04]  /*08d0*/  UIADD3 UR7, UPT, UPT, UR6, -UR9, URZ ;  /* 0x8000000906077290 */ /* 0x000fc8000fffe0ff */
[----:B------:R-:W-:-:S04]  /*08e0*/  USHF.R.U32.HI UR7, URZ, UR21, UR7 ;  /* 0x00000015ff077299 */ /* 0x000fc80008011607 */
[----:B------:R-:W-:Y:S01]  /*08f0*/  UIADD3 UR7, UPT, UPT, UR9, UR7, URZ ;  /* 0x0000000709077290 */ /* 0x000fe2000fffe0ff */
[----:B------:R-:W2:Y:S03]  /*0900*/  LDCU UR9, c[0x0][0x374] ;  /* 0x00006e80ff0977ac */ /* 0x000ea60008000800 */
[----:B------:R-:W-:Y:S01]  /*0910*/  USHF.R.U32.HI UR7, URZ, UR15, UR7 ;  /* 0x0000000fff077299 */ /* 0x000fe20008011607 */
[----:B------:R-:W2:Y:S03]  /*0920*/  LDCU UR8, c[0x0][0x370] ;  /* 0x00006e00ff0877ac */ /* 0x000ea60008000800 */
[----:B-1----:R-:W-:Y:S01]  /*0930*/  UIMAD.WIDE.U32 UR10, UR7, UR5, URZ ;  /* 0x00000005070a72a5 */ /* 0x002fe2000f8e00ff */
[----:B------:R-:W1:Y:S03]  /*0940*/  LDCU UR38, c[0x0][0x378] ;  /* 0x00006f00ff2677ac */ /* 0x000e660008000800 */
[----:B------:R-:W-:-:S04]  /*0950*/  UIADD3 UR5, UPT, UPT, UR7, -UR11, URZ ;  /* 0x8000000b07057290 */ /* 0x000fc8000fffe0ff */
[----:B------:R-:W-:-:S04]  /*0960*/  USHF.R.U32.HI UR5, URZ, UR14, UR5 ;  /* 0x0000000eff057299 */ /* 0x000fc80008011605 */
[----:B------:R-:W-:Y:S02]  /*0970*/  UIADD3 UR5, UPT, UPT, UR11, UR5, URZ ;  /* 0x000000050b057290 */ /* 0x000fe4000fffe0ff */
[----:B--2---:R-:W-:Y:S02]  /*0980*/  UIMAD UR8, UR9, UR8, URZ ;  /* 0x00000008090872a4 */ /* 0x004fe4000f8e02ff */
[----:B------:R-:W-:Y:S02]  /*0990*/  USHF.R.U32.HI UR12, URZ, UR13, UR5 ;  /* 0x0000000dff0c7299 */ /* 0x000fe40008011605 */
[----:B-1----:R-:W-:Y:S02]  /*09a0*/  UIMAD UR38, UR8, UR38, URZ ;  /* 0x00000026082672a4 */ /* 0x002fe4000f8e02ff */
[----:B------:R-:W-:Y:S02]  /*09b0*/  UIADD3 UR12, UPT, UPT, -UR12, URZ, URZ ;  /* 0x000000ff0c0c7290 */ /* 0x000fe4000fffe1ff */
[----:B------:R-:W-:Y:S01]  /*09c0*/  ULEA.HI UR38, UR38, UR38, URZ, 0x1 ;  /* 0x0000002626267291 */ /* 0x000fe2000f8f08ff */
[----:B------:R-:W1:Y:S01]  /*09d0*/  LDCU UR5, c[0x0][0x654] ;  /* 0x0000ca80ff0577ac */ /* 0x000e620008000800 */
[----:B------:R-:W-:-:S02]  /*09e0*/  UIMAD UR12, UR12, UR4, UR7 ;  /* 0x000000040c0c72a4 */ /* 0x000fc4000f8e0207 */
[----:B------:R-:W-:Y:S01]  /*09f0*/  UIADD3 UR4, UPT, UPT, -UR7, URZ, URZ ;  /* 0x000000ff07047290 */ /* 0x000fe2000fffe1ff */
[----:B------:R-:W-:Y:S01]  /*0a00*/  UMOV UR8, 0x400 ;  /* 0x0000040000087882 */ /* 0x000fe20000000000 */
[----:B------:R-:W-:Y:S02]  /*0a10*/  USHF.R.S32.HI UR38, URZ, 0x1, UR38 ;  /* 0x00000001ff267899 */ /* 0x000fe40008011426 */
[----:B-----5:R-:W-:Y:S02]  /*0a20*/  ULEA UR35, UR35, UR8, 0x18 ;  /* 0x0000000823237291 */ /* 0x020fe4000f8ec0ff */
[----:B-1----:R-:W-:-:S12]  /*0a30*/  UIMAD UR5, UR4, UR5, UR6 ;  /* 0x00000005040572a4 */ /* 0x002fd8000f8e0206 */
.L_x_21:
[----:B------:R-:W-:Y:S02]  /*0a40*/  USHF.L.U32 UR4, UR40, 0x1f, URZ ;  /* 0x0000001f28047899 */ /* 0x000fe400080006ff */
[----:B------:R-:W-:Y:S02]  /*0a50*/  ULEA UR6, UR39, UR35, 0x3 ;  /* 0x0000002327067291 */ /* 0x000fe4000f8e18ff */
[----:B------:R-:W-:Y:S02]  /*0a60*/  UIADD3 UR46, UP2, UPT, UR50, 0xc0, URZ ;  /* 0x000000c0322e7890 */ /* 0x000fe4000ff5e0ff */
[----:B------:R-:W-:Y:S01]  /*0a70*/  MOV R0, UR4 ;  /* 0x0000000400007c02 */ /* 0x000fe20008000f00 */
[----:B------:R-:W-:Y:S02]  /*0a80*/  UIADD3 UR4, UPT, UPT, UR5, UR5, URZ ;  /* 0x0000000505047290 */ /* 0x000fe4000fffe0ff */
[----:B------:R-:W-:Y:S02]  /*0a90*/  UIADD3 UR48, UP3, UPT, UR50, 0x40, URZ ;  /* 0x0000004032307890 */ /* 0x000fe4000ff7e0ff */
[----:B------:R-:W-:Y:S01]  /*0aa0*/  ULOP3.LUT UR5, UR4, UR31, URZ, 0xfc, !UPT ;  /* 0x0000001f04057292 */ /* 0x000fe2000f8efcff */
[----:B-1----:R1:W2:Y:S01]  /*0ab0*/  SYNCS.PHASECHK.TRANS64.TRYWAIT P1, [UR6+0x30], R0 ;  /* 0x00003000ff0075a7 */ /* 0x0022a20008021106 */
[----:B------:R-:W-:-:S02]  /*0ac0*/  UIADD3 UR44, UP1, UPT, UR50, 0x140, URZ ;  /* 0x00000140322c7890 */ /* 0x000fc4000ff3e0ff */
[----:B------:R-:W-:Y:S02]  /*0ad0*/  ULEA.HI UR4, UR4, UR5, URZ, 0x1 ;  /* 0x0000000504047291 */ /* 0x000fe4000f8f08ff */
[----:B------:R-:W-:Y:S02]  /*0ae0*/  UIADD3 UR42, UP0, UPT, UR50, 0x1c0, URZ ;  /* 0x000001c0322a7890 */ /* 0x000fe4000ff1e0ff */
[----:B------:R-:W-:Y:S02]  /*0af0*/  ULOP3.LUT UR6, UR4, 0xfffffffe, URZ, 0xc0, !UPT ;  /* 0xfffffffe04067892 */ /* 0x000fe4000f8ec0ff */
[----:B------:R-:W-:Y:S02]  /*0b00*/  USHF.R.S32.HI UR4, URZ, 0x1, UR4 ;  /* 0x00000001ff047899 */ /* 0x000fe40008011404 */
[----:B------:R-:W-:Y:S02]  /*0b10*/  UISETP.NE.AND UP4, UPT, UR5, UR6, UPT ;  /* 0x000000060500728c */ /* 0x000fe4000bf85270 */
[----:B------:R-:W-:-:S02]  /*0b20*/  UIADD3 UR27, UPT, UPT, UR4, -0x1, URZ ;  /* 0xffffffff041b7890 */ /* 0x000fc4000fffe0ff */
[----:B------:R-:W-:Y:S02]  /*0b30*/  UISETP.LT.AND UP4, UPT, UR5, URZ, UP4 ;  /* 0x000000ff0500728c */ /* 0x000fe4000a781270 */
[----:B------:R-:W-:Y:S02]  /*0b40*/  ULEA UR7, UR12, UR37, 0x8 ;  /* 0x000000250c077291 */ /* 0x000fe4000f8e40ff */
[----:B------:R-:W-:Y:S02]  /*0b50*/  UIADD3.X UR47, UPT, UPT, URZ, UR51, URZ, UP2, !UPT ;  /* 0x00000033ff2f7290 */ /* 0x000fe400097fe4ff */
[----:B------:R-:W-:Y:S02]  /*0b60*/  UIADD3 UR12, UPT, UPT, UR28, UR12, UR12 ;  /* 0x0000000c1c0c7290 */ /* 0x000fe4000fffe00c */
[----:B------:R-:W-:Y:S02]  /*0b70*/  UIADD3.X UR49, UPT, UPT, URZ, UR51, URZ, UP3, !UPT ;  /* 0x00000033ff317290 */ /* 0x000fe40009ffe4ff */
[----:B------:R-:W-:-:S02]  /*0b80*/  UIADD3.X UR45, UPT, UPT, URZ, UR51, URZ, UP1, !UPT ;  /* 0x00000033ff2d7290 */ /* 0x000fc40008ffe4ff */
[----:B------:R-:W-:Y:S02]  /*0b90*/  @!UP4 UIADD3 UR27, UPT, UPT, UR4, URZ, URZ ;  /* 0x000000ff041bc290 */ /* 0x000fe4000fffe0ff */
[----:B------:R-:W-:Y:S02]  /*0ba0*/  UIADD3.X UR43, UPT, UPT, URZ, UR51, URZ, UP0, !UPT ;  /* 0x00000033ff2b7290 */ /* 0x000fe400087fe4ff */
[----:B------:R-:W-:Y:S02]  /*0bb0*/  UIADD3 UR20, UPT, UPT, UR27, UR27, URZ ;  /* 0x0000001b1b147290 */ /* 0x000fe4000fffe0ff */
[----:B------:R-:W-:Y:S02]  /*0bc0*/  ULEA UR27, UR27, UR37, 0x8 ;  /* 0x000000251b1b7291 */ /* 0x000fe4000f8e40ff */
[----:B------:R-:W-:Y:S02]  /*0bd0*/  ULOP3.LUT UR20, UR20, UR31, URZ, 0xfc, !UPT ;  /* 0x0000001f14147292 */ /* 0x000fe4000f8efcff */
[----:B------:R-:W-:Y:S01]  /*0be0*/  UISETP.NE.AND UP2, UPT, UR31, URZ, UPT ;  /* 0x000000ff1f00728c */ /* 0x000fe2000bf45270 */
[----:B------:R-:W-:Y:S01]  /*0bf0*/  UMOV UR36, URZ ;  /* 0x000000ff00247c82 */ /* 0x000fe20008000000 */
[----:B------:R-:W-:Y:S01]  /*0c00*/  UMOV UR18, URZ ;  /* 0x000000ff00127c82 */ /* 0x000fe20008000000 */
[----:B-1----:R-:W-:-:S02]  /*0c10*/  UMOV UR10, URZ ;  /* 0x000000ff000a7c82 */ /* 0x002fc40008000000 */
.L_x_20:
[----:B---3--:R-:W-:Y:S01]  /*0c20*/  ULEA UR25, UR39, UR35, 0x3 ;  /* 0x0000002327197291 */ /* 0x008fe2000f8e18ff */
[----:B-12---:R-:W-:Y:S11]  /*0c30*/  @P1 BRA `(.L_x_17) ;  /* 0x0000000000101947 */ /* 0x006ff60003800000 */
[----:B------:R-:W-:-:S06]  /*0c40*/  USHF.L.U32 UR4, UR40, 0x1f, URZ ;  /* 0x0000001f28047899 */ /* 0x000fcc00080006ff */
[----:B------:R-:W-:-:S04]  /*0c50*/  MOV R0, UR4 ;  /* 0x0000000400007c02 */ /* 0x000fc80008000f00 */
[----:B------:R-:W1:Y:S02]  /*0c60*/  SYNCS.PHASECHK.TRANS64.TRYWAIT P0, [UR25+0x30], R0 ;  /* 0x00003000ff0075a7 */ /* 0x000e640008001119 */
[----:B-1----:R-:W-:Y:S05]  /*0c70*/  @!P0 BRA `(.L_x_18) ;  /* 0x0000002800648947 */ /* 0x002fea0003800000 */
.L_x_17:
[----:B------:R-:W-:Y:S05]  /*0c80*/  BRA.U UP2, `(.L_x_19) ;  /* 0x00000001020c7547 */ /* 0x000fea000b800000 */
[----:B------:R-:W-:-:S13]  /*0c90*/  ELECT P0, URZ, PT ;  /* 0x0000000000ff782f */ /* 0x000fda0003800000 */
[----:B-1----:R-:W-:-:S04]  /*0ca0*/  @P0 MOV R0, 0x11800 ;  /* 0x0001180000000802 */ /* 0x002fc80000000f00 */
[----:B------:R2:W-:Y:S03]  /*0cb0*/  @P0 SYNCS.ARRIVE.TRANS64 RZ, [UR25], R0 ;  /* 0x00000000ffff09a7 */ /* 0x0005e60008000019 */
.L_x_19:
[----:B------:R-:W-:Y:S01]  /*0cc0*/  ULEA UR24, UR39, UR35, 0xe ;  /* 0x0000002327187291 */ /* 0x000fe2000f8e70ff */
[----:B------:R-:W-:Y:S01]  /*0cd0*/  PLOP3.LUT P1, PT, PT, PT, PT, 0x80, 0x8 ;  /* 0x000000000008781c */ /* 0x000fe20003f2f070 */
[----:B------:R-:W-:Y:S02]  /*0ce0*/  ULEA UR4, UR39, UR35, 0xe ;  /* 0x0000002327047291 */ /* 0x000fe4000f8e70ff */
[----:B------:R-:W-:Y:S02]  /*0cf0*/  ULEA UR16, UR39, UR35, 0xa ;  /* 0x0000002327107291 */ /* 0x000fe4000f8e50ff */
[----:B------:R-:W-:Y:S02]  /*0d00*/  ULEA UR8, UR39, UR28, 0x1 ;  /* 0x0000001c27087291 */ /* 0x000fe4000f8e08ff */
[----:B------:R-:W-:Y:S02]  /*0d10*/  UIADD3 UR39, UPT, UPT, UR39, 0x1, URZ ;  /* 0x0000000127277890 */ /* 0x000fe4000fffe0ff */
[----:B------:R-:W-:-:S02]  /*0d20*/  UISETP.GT.U32.AND UP0, UPT, UR36, 0x1e, UPT ;  /* 0x0000001e2400788c */ /* 0x000fc4000bf04070 */
[----:B------:R-:W-:Y:S02]  /*0d30*/  UISETP.NE.AND UP1, UPT, UR39, 0x6, UPT ;  /* 0x000000062700788c */ /* 0x000fe4000bf25270 */
[----:B------:R-:W-:Y:S02]  /*0d40*/  ULEA UR8, UR8, UR35, 0xa ;  /* 0x0000002308087291 */ /* 0x000fe4000f8e50ff */
[----:B------:R-:W-:Y:S01]  /*0d50*/  USEL UR9, URZ, 0x1, UP1 ;  /* 0x00000001ff097887 */ /* 0x000fe20008800000 */
[----:B------:R-:W-:Y:S01]  /*0d60*/  PLOP3.LUT P0, PT, PT, PT, UP0, 0x80, 0x8 ;  /* 0x000000000008781c */ /* 0x000fe20003f0f008 */
[----:B------:R-:W-:Y:S02]  /*0d70*/  USHF.L.U32 UR26, UR36, 0x7, URZ ;  /* 0x00000007241a7899 */ /* 0x000fe400080006ff */
[----:B------:R-:W-:Y:S02]  /*0d80*/  ULOP3.LUT UR40, UR40, UR9, URZ, 0x3c, !UPT ;  /* 0x0000000928287292 */ /* 0x000fe4000f8e3cff */
[----:B------:R-:W-:-:S02]  /*0d90*/  ULOP3.LUT UR25, UR25, 0xfefffff8, URZ, 0xc0, !UPT ;  /* 0xfefffff819197892 */ /* 0x000fc4000f8ec0ff */
[----:B------:R-:W-:Y:S02]  /*0da0*/  UIADD3 UR24, UPT, UPT, UR24, 0x4400, URZ ;  /* 0x0000440018187890 */ /* 0x000fe4000fffe0ff */
[----:B------:R-:W-:Y:S02]  /*0db0*/  USEL UR39, UR39, URZ, UP1 ;  /* 0x000000ff27277287 */ /* 0x000fe40008800000 */
[----:B------:R-:W-:Y:S02]  /*0dc0*/  UIADD3 UR4, UPT, UPT, UR4, 0x1c400, URZ ;  /* 0x0001c40004047890 */ /* 0x000fe4000fffe0ff */
[----:B------:R-:W-:Y:S02]  /*0dd0*/  UIADD3 UR19, UPT, UPT, UR36, UR36, URZ ;  /* 0x0000002424137290 */ /* 0x000fe4000fffe0ff */
[----:B------:R-:W-:Y:S01]  /*0de0*/  UIADD3 UR16, UPT, UPT, UR16, 0x34400, URZ ;  /* 0x0003440010107890 */ /* 0x000fe2000fffe0ff */
[----:B------:R3:W-:Y:S01]  /*0df0*/  UTMALDG.2D.2CTA [UR24], [UR48], desc[URZ] ;  /* 0x0000ff18300075b4 */ /* 0x0007e20008209000 */
[----:B------:R-:W-:-:S02]  /*0e00*/  UIADD3 UR8, UPT, UPT, UR8, 0x35c00, URZ ;  /* 0x00035c0008087890 */ /* 0x000fc4000fffe0ff */
[----:B------:R-:W-:Y:S02]  /*0e10*/  @!UP0 USHF.L.U32 UR33, UR40, 0x1f, URZ ;  /* 0x0000001f28218899 */ /* 0x000fe400080006ff */
[----:B------:R-:W-:Y:S01]  /*0e20*/  @!UP0 ULEA UR34, UR39, UR35, 0x3 ;  /* 0x0000002327228291 */ /* 0x000fe2000f8e18ff */
[----:B------:R-:W-:Y:S01]  /*0e30*/  UMOV UR5, UR25 ;  /* 0x0000001900057c82 */ /* 0x000fe20008000000 */
[----:B------:R-:W-:Y:S01]  /*0e40*/  UMOV UR6, UR26 ;  /* 0x0000001a00067c82 */ /* 0x000fe20008000000 */
[----:B------:R-:W-:Y:S01]  /*0e50*/  UMOV UR17, UR25 ;  /* 0x0000001900117c82 */ /* 0x000fe20008000000 */
[----:B-12---:R-:W-:Y:S01]  /*0e60*/  IMAD.U32 R0, RZ, RZ, UR33 ;  /* 0x00000021ff007e24 */ /* 0x006fe2000f8e00ff */
[----:B------:R-:W-:Y:S01]  /*0e70*/  UMOV UR32, 0x30000 ;  /* 0x0003000000207882 */ /* 0x000fe20000000000 */
[----:B------:R-:W-:Y:S01]  /*0e80*/  UMOV UR9, UR25 ;  /* 0x0000001900097c82 */ /* 0x000fe20008000000 */
[----:B------:R-:W-:Y:S01]  /*0e90*/  UMOV UR11, UR19 ;  /* 0x00000013000b7c82 */ /* 0x000fe20008000000 */
[----:B------:R3:W-:Y:S01]  /*0ea0*/  UTMALDG.2D.2CTA [UR4], [UR46], desc[URZ] ;  /* 0x0000ff042e0075b4 */ /* 0x0007e20008209000 */
[----:B------:R-:W-:-:S04]  /*0eb0*/  UIADD3 UR36, UPT, UPT, UR36, 0x1, URZ ;  /* 0x0000000124247890 */ /* 0x000fc8000fffe0ff */
[----:B------:R-:W-:Y:S01]  /*0ec0*/  UISETP.NE.AND UP0, UPT, UR36, 0x20, UPT ;  /* 0x000000202400788c */ /* 0x000fe2000bf05270 */
[----:B------:R3:W-:Y:S01]  /*0ed0*/  UTMALDG.3D.2CTA [UR16], [UR44], desc[URZ] ;  /* 0x0000ff102c0075b4 */ /* 0x0007e20008211000 */
[----:B------:R3:W-:Y:S01]  /*0ee0*/  UTMALDG.3D.MULTICAST.2CTA [UR8], [UR42], UR32, desc[URZ] ;  /* 0x0000ff082a0073b4 */ /* 0x0007e20008211820 */
[----:B------:R3:W1:Y:S06]  /*0ef0*/  @!P0 SYNCS.PHASECHK.TRANS64.TRYWAIT P1, [UR34+0x30], R0 ;  /* 0x00003000ff0085a7 */ /* 0x00066c0008021122 */
[----:B------:R-:W-:Y:S05]  /*0f00*/  BRA.U UP0, `(.L_x_20) ;  /* 0xfffffffd00447547 */ /* 0x000fea000b83ffff */
[----:B---3--:R-:W2:Y:S01]  /*0f10*/  LDCU.64 UR4, c[0x0][0x648] ;  /* 0x0000c900ff0477ac */ /* 0x008ea20008000a00 */
[----:B------:R-:W-:-:S04]  /*0f20*/  UIADD3 UR41, UPT, UPT, UR38, UR41, URZ ;  /* 0x0000002926297290 */ /* 0x000fc8000fffe0ff */
[----:B------:R-:W-:Y:S02]  /*0f30*/  UISETP.GE.AND UP0, UPT, UR41, 0x100, UPT ;  /* 0x000001002900788c */ /* 0x000fe4000bf06270 */
[----:B--2---:R-:W-:Y:S01]  /*0f40*/  UIMAD.WIDE.U32 UR6, UR41, UR5, URZ ;  /* 0x00000005290672a5 */ /* 0x004fe2000f8e00ff */
[----:B------:R-:W2:Y:S03]  /*0f50*/  LDCU UR5, c[0x0][0x658] ;  /* 0x0000cb00ff0577ac */ /* 0x000ea60008000800 */
[----:B------:R-:W-:-:S04]  /*0f60*/  UIADD3 UR6, UPT, UPT, UR41, -UR7, URZ ;  /* 0x8000000729067290 */ /* 0x000fc8000fffe0ff */
[----:B------:R-:W-:-:S04]  /*0f70*/  USHF.R.U32.HI UR6, URZ, UR23, UR6 ;  /* 0x00000017ff067299 */ /* 0x000fc80008011606 */
[----:B------:R-:W-:-:S04]  /*0f80*/  UIADD3 UR6, UPT, UPT, UR7, UR6, URZ ;  /* 0x0000000607067290 */ /* 0x000fc8000fffe0ff */
[----:B------:R-:W-:-:S04]  /*0f90*/  USHF.R.U32.HI UR6, URZ, UR22, UR6 ;  /* 0x00000016ff067299 */ /* 0x000fc80008011606 */
[----:B------:R-:W-:-:S04]  /*0fa0*/  UIADD3 UR6, UPT, UPT, -UR6, URZ, URZ ;  /* 0x000000ff06067290 */ /* 0x000fc8000fffe1ff */
[----:B------:R-:W-:-:S04]  /*0fb0*/  UIMAD UR6, UR4, UR6, UR41 ;  /* 0x00000006040672a4 */ /* 0x000fc8000f8e0229 */
[----:B--2---:R-:W-:Y:S01]  /*0fc0*/  UIMAD.WIDE.U32 UR8, UR6, UR5, URZ ;  /* 0x00000005060872a5 */ /* 0x004fe2000f8e00ff */
[----:B------:R-:W2:Y:S03]  /*0fd0*/  LDCU.64 UR4, c[0x0][0x660] ;  /* 0x0000cc00ff0477ac */ /* 0x000ea60008000a00 */
[----:B------:R-:W-:-:S04]  /*0fe0*/  UIADD3 UR7, UPT, UPT, UR6, -UR9, URZ ;  /* 0x8000000906077290 */ /* 0x000fc8000fffe0ff */
[----:B------:R-:W-:-:S04]  /*0ff0*/  USHF.R.U32.HI UR7, URZ, UR21, UR7 ;  /* 0x00000015ff077299 */ /* 0x000fc80008011607 */
[----:B------:R-:W-:-:S04]  /*1000*/  UIADD3 UR7, UPT, UPT, UR9, UR7, URZ ;  /* 0x0000000709077290 */ /* 0x000fc8000fffe0ff */
[----:B------:R-:W-:-:S04]  /*1010*/  USHF.R.U32.HI UR12, URZ, UR15, UR7 ;  /* 0x0000000fff0c7299 */ /* 0x000fc80008011607 */
[----:B--2---:R-:W-:Y:S01]  /*1020*/  UIMAD.WIDE.U32 UR8, UR12, UR5, URZ ;  /* 0x000000050c0872a5 */ /* 0x004fe2000f8e00ff */
[----:B------:R-:W2:Y:S03]  /*1030*/  LDCU UR5, c[0x0][0x654] ;  /* 0x0000ca80ff0577ac */ /* 0x000ea60008000800 */
[----:B------:R-:W-:Y:S02]  /*1040*/  UIADD3 UR7, UPT, UPT, UR12, -UR9, URZ ;  /* 0x800000090c077290 */ /* 0x000fe4000fffe0ff */
[----:B------:R-:W-:Y:S02]  /*1050*/  UIADD3 UR8, UPT, UPT, -UR12, URZ, URZ ;  /* 0x000000ff0c087290 */ /* 0x000fe4000fffe1ff */
[----:B------:R-:W-:-:S04]  /*1060*/  USHF.R.U32.HI UR7, URZ, UR14, UR7 ;  /* 0x0000000eff077299 */ /* 0x000fc80008011607 */
[----:B------:R-:W-:-:S04]  /*1070*/  UIADD3 UR7, UPT, UPT, UR9, UR7, URZ ;  /* 0x0000000709077290 */ /* 0x000fc8000fffe0ff */
[----:B------:R-:W-:Y:S02]  /*1080*/  USHF.R.U32.HI UR7, URZ, UR13, UR7 ;  /* 0x0000000dff077299 */ /* 0x000fe40008011607 */
[----:B--2---:R-:W-:Y:S02]  /*1090*/  UIMAD UR5, UR5, UR8, UR6 ;  /* 0x00000008050572a4 */ /* 0x004fe4000f8e0206 */
[----:B------:R-:W-:-:S04]  /*10a0*/  UIADD3 UR7, UPT, UPT, -UR7, URZ, URZ ;  /* 0x000000ff07077290 */ /* 0x000fc8000fffe1ff */
[----:B------:R-:W-:Y:S01]  /*10b0*/  UIMAD UR12, UR4, UR7, UR12 ;  /* 0x00000007040c72a4 */ /* 0x000fe2000f8e020c */
[----:B------:R-:W-:Y:S11]  /*10c0*/  BRA.U !UP0, `(.L_x_21) ;  /* 0xfffffff9085c7547 */ /* 0x000ff6000b83ffff */
.L_x_16:
[----:B-1----:R-:W-:Y:S01]  /*10d0*/  UIADD3 UR4, UPT, UPT, UR39, 0x2, URZ ;  /* 0x0000000227047890 */ /* 0x002fe2000fffe0ff */
[----:B------:R-:W1:Y:S01]  /*10e0*/  S2UR UR12, SR_CgaCtaId ;  /* 0x00000000000c79c3 */ /* 0x000e620000008800 */
[----:B------:R-:W-:-:S04]  /*10f0*/  UISETP.NE.AND UP0, UPT, UR39, 0x5, UPT ;  /* 0x000000052700788c */ /* 0x000fc8000bf05270 */
[----:B------:R-:W-:-:S04]  /*1100*/  USEL UR4, UR4, 0x1, UP0 ;  /* 0x0000000104047887 */ /* 0x000fc80008000000 */
[----:B------:R-:W-:Y:S02]  /*1110*/  UIADD3 UR5, UPT, UPT, UR4, 0x1, URZ ;  /* 0x0000000104057890 */ /* 0x000fe4000fffe0ff */
[----:B------:R-:W-:-:S04]  /*1120*/  UISETP.NE.AND UP1, UPT, UR4, 0x6, UPT ;  /* 0x000000060400788c */ /* 0x000fc8000bf25270 */
[----:B------:R-:W-:Y:S02]  /*1130*/  USEL UR5, UR5, 0x1, UP1 ;  /* 0x0000000105057887 */ /* 0x000fe40008800000 */
[----:B------:R-:W-:Y:S02]  /*1140*/  UISETP.EQ.XOR UP1, UPT, UR39, 0x5, !UP1 ;  /* 0x000000052700788c */ /* 0x000fe4000cf22a70 */
[----:B------:R-:W-:Y:S02]  /*1150*/  UIADD3 UR4, UPT, UPT, UR5, 0x1, URZ ;  /* 0x0000000105047890 */ /* 0x000fe4000fffe0ff */
[----:B------:R-:W-:Y:S02]  /*1160*/  UISETP.NE.AND UP0, UPT, UR5, 0x6, UPT ;  /* 0x000000060500788c */ /* 0x000fe4000bf05270 */
[----:B------:R-:W-:Y:S02]  /*1170*/  UISETP.EQ.XOR UP1, UPT, UR5, 0x6, UP1 ;  /* 0x000000060500788c */ /* 0x000fe40008f22a70 */
[----:B------:R-:W-:-:S04]  /*1180*/  USEL UR4, UR4, 0x1, UP0 ;  /* 0x0000000104047887 */ /* 0x000fc80008000000 */
[----:B------:R-:W-:Y:S02]  /*1190*/  UIADD3 UR6, UPT, UPT, UR4, 0x1, URZ ;  /* 0x0000000104067890 */ /* 0x000fe4000fffe0ff */
[----:B------:R-:W-:Y:S02]  /*11a0*/  UISETP.NE.AND UP0, UPT, UR4, 0x6, UPT ;  /* 0x000000060400788c */ /* 0x000fe4000bf05270 */
[----:B------:R-:W-:Y:S02]  /*11b0*/  UISETP.EQ.XOR UP1, UPT, UR4, 0x6, UP1 ;  /* 0x000000060400788c */ /* 0x000fe40008f22a70 */
[----:B------:R-:W-:Y:S01]  /*11c0*/  USEL UR6, UR6, 0x1, UP0 ;  /* 0x0000000106067887 */ /* 0x000fe20008000000 */
[----:B------:R-:W-:-:S03]  /*11d0*/  UMOV UR4, 0x400 ;  /* 0x0000040000047882 */ /* 0x000fc60000000000 */
[----:B------:R-:W-:Y:S02]  /*11e0*/  UISETP.EQ.XOR UP1, UPT, UR6, 0x6, UP1 ;  /* 0x000000060600788c */ /* 0x000fe40008f22a70 */
[----:B------:R-:W-:Y:S02]  /*11f0*/  UISETP.NE.AND UP0, UPT, UR6, 0x6, UPT ;  /* 0x000000060600788c */ /* 0x000fe4000bf05270 */
[----:B------:R-:W-:Y:S02]  /*1200*/  USEL UR5, URZ, 0x1, !UP1 ;  /* 0x00000001ff057887 */ /* 0x000fe4000c800000 */
[----:B-1----:R-:W-:Y:S02]  /*1210*/  ULEA UR4, UR12, UR4, 0x18 ;  /* 0x000000040c047291 */ /* 0x002fe4000f8ec0ff */
[----:B------:R-:W-:Y:S02]  /*1220*/  ULOP3.LUT UR5, UR40, UR5, URZ, 0x3c, !UPT ;  /* 0x0000000528057292 */ /* 0x000fe4000f8e3cff */
[----:B------:R-:W-:-:S02]  /*1230*/  USEL UR6, UR6, URZ, UP0 ;  /* 0x000000ff06067287 */ /* 0x000fc40008000000 */
[----:B------:R-:W-:Y:S02]  /*1240*/  USHF.L.U32 UR5, UR5, 0x1f, URZ ;  /* 0x0000001f05057899 */ /* 0x000fe400080006ff */
[----:B------:R-:W-:Y:S02]  /*1250*/  ULEA UR4, UR6, UR4, 0x3 ;  /* 0x0000000406047291 */ /* 0x000fe4000f8e18ff */
[----:B------:R-:W-:Y:S02]  /*1260*/  UISETP.NE.AND UP0, UPT, UR31, URZ, UPT ;  /* 0x000000ff1f00728c */ /* 0x000fe4000bf05270 */
[----:B------:R-:W-:-:S05]  /*1270*/  MOV R0, UR5 ;  /* 0x0000000500007c02 */ /* 0x000fca0008000f00 */
[----:B------:R-:W1:Y:S02]  /*1280*/  SYNCS.PHASECHK.TRANS64.TRYWAIT P0, [UR4+0x30], R0 ;  /* 0x00003000ff0075a7 */ /* 0x000e640008001104 */
[----:B-1----:R-:W-:Y:S05]  /*1290*/  @!P0 BRA `(.L_x_22) ;  /* 0x0000002000fc8947 */ /* 0x002fea0003800000 */
.L_x_58:
[----:B------:R-:W-:Y:S05]  /*12a0*/  BRA.U UP0, `(.L_x_15) ;  /* 0x00000001000c7547 */ /* 0x000fea000b800000 */
[----:B------:R-:W-:-:S13]  /*12b0*/  ELECT P0, URZ, PT ;  /* 0x0000000000ff782f */ /* 0x000fda0003800000 */
[----:B-1----:R-:W-:-:S04]  /*12c0*/  @P0 MOV R0, 0x11800 ;  /* 0x0001180000000802 */ /* 0x002fc80000000f00 */
[----:B------:R1:W-:Y:S03]  /*12d0*/  @P0 SYNCS.ARRIVE.TRANS64 RZ, [UR4], R0 ;  /* 0x00000000ffff09a7 */ /* 0x0003e60008000004 */
.L_x_15:
[----:B------:R-:W-:-:S13]  /*12e0*/  ISETP.NE.AND P0, PT, R5, 0x4, PT ;  /* 0x000000040500780c */ /* 0x000fda0003f05270 */
[----:B------:R-:W-:Y:S05]  /*12f0*/  @P0 BRA `(.L_x_23) ;  /* 0x0000000800bc0947 */ /* 0x000fea0003800000 */
[----:B------:R-:W5:Y:S08]  /*1300*/  S2UR UR25, SR_CTAID.Z ;  /* 0x00000000001979c3 */ /* 0x000f700000002700 */
[----:B------:R-:W-:Y:S01]  /*1310*/  BAR.SYNC.DEFER_BLOCKING 0x3, 0xa0 ;  /* 0x00c2800000007b1d */ /* 0x000fe20000010000 */
[----:B-1----:R-:W-:Y:S01]  /*1320*/  HFMA2 R3, -RZ, RZ, 0, 5.9604644775390625e-08 ;  /* 0x00000001ff037431 */ /* 0x002fe200000001ff */
[----:B-----5:R-:W-:-:S09]  /*1330*/  UISETP.GT.U32.AND UP0, UPT, UR25, 0xff, UPT ;  /* 0x000000ff1900788c */ /* 0x020fd2000bf04070 */
[----:B------:R-:W-:Y:S05]  /*1340*/  BRA.U UP0, `(.L_x_24) ;  /* 0x0000000900887547 */ /* 0x000fea000b800000 */
[----:B------:R-:W-:Y:S01]  /*1350*/  UMOV UR4, 0x400 ;  /* 0x0000040000047882 */ /* 0x000fe20000000000 */
[----:B------:R-:W1:Y:S01]  /*1360*/  LDCU UR7, c[0x0][0x374] ;  /* 0x00006e80ff0777ac */ /* 0x000e620008000800 */
[----:B------:R-:W-:Y:S01]  /*1370*/  MOV R3, 0x1 ;  /* 0x0000000100037802 */ /* 0x000fe20000000f00 */
[----:B------:R-:W-:Y:S01]  /*1380*/  ULEA UR12, UR12, UR4, 0x18 ;  /* 0x000000040c0c7291 */ /* 0x000fe2000f8ec0ff */
[----:B------:R-:W1:Y:S01]  /*1390*/  LDCU UR4, c[0x0][0x370] ;  /* 0x00006e00ff0477ac */ /* 0x000e620008000800 */
[----:B------:R-:W5:Y:S07]  /*13a0*/  LDCU UR38, c[0x0][0x378] ;  /* 0x00006f00ff2677ac */ /* 0x000f6e0008000800 */
[----:B------:R-:W4:Y:S01]  /*13b0*/  LDS R0, [UR12+0x78] ;  /* 0x0000780cff007984 */ /* 0x000f220008000800 */
[----:B------:R-:W-:Y:S01]  /*13c0*/  UMOV UR41, 0x10c02000 ;  /* 0x10c0200000297882 */ /* 0x000fe20000000000 */
[----:B------:R-:W-:-:S02]  /*13d0*/  ULOP3.LUT UR5, UR28, 0x1, URZ, 0x3c, !UPT ;  /* 0x000000011c057892 */ /* 0x000fc4000f8e3cff */
[----:B------:R-:W-:Y:S02]  /*13e0*/  USEL UR6, URZ, 0x4000, UP6 ;  /* 0x00004000ff067887 */ /* 0x000fe4000b000000 */
[----:B------:R-:W-:Y:S01]  /*13f0*/  USEL UR41, UR41, 0x10c00000, !UP5 ;  /* 0x10c0000029297887 */ /* 0x000fe2000e800000 */
[----:B------:R-:W-:Y:S01]  /*1400*/  UMOV UR27, 0x1 ;  /* 0x00000001001b7882 */ /* 0x000fe20000000000 */
[----:B------:R-:W-:Y:S02]  /*1410*/  UIADD3 UR17, UPT, UPT, UR12, 0x35c00, URZ ;  /* 0x00035c000c117890 */ /* 0x000fe4000fffe0ff */
[----:B-1----:R-:W-:Y:S02]  /*1420*/  UIMAD UR4, UR7, UR4, URZ ;  /* 0x00000004070472a4 */ /* 0x002fe4000f8e02ff */
[----:B------:R-:W-:Y:S02]  /*1430*/  USHF.L.U32 UR5, UR27, UR5, URZ ;  /* 0x000000051b057299 */ /* 0x000fe400080006ff */
[----:B------:R-:W-:-:S02]  /*1440*/  USHF.L.U32 UR27, UR27, UR28, URZ ;  /* 0x0000001c1b1b7299 */ /* 0x000fc400080006ff */
[----:B------:R-:W-:Y:S02]  /*1450*/  UIADD3 UR41, UPT, UPT, UR6, UR41, URZ ;  /* 0x0000002906297290 */ /* 0x000fe4000fffe0ff */
[----:B-----5:R-:W-:Y:S02]  /*1460*/  UIMAD UR38, UR4, UR38, URZ ;  /* 0x00000026042672a4 */ /* 0x020fe4000f8e02ff */
[----:B------:R-:W-:Y:S02]  /*1470*/  ULOP3.LUT UR27, UR5, 0xffff, UR27, 0xc8, !UPT ;  /* 0x0000ffff051b7892 */ /* 0x000fe4000f8ec81b */
[----:B------:R-:W-:Y:S02]  /*1480*/  UIADD3 UR18, UPT, UPT, UR12, 0x34400, URZ ;  /* 0x000344000c127890 */ /* 0x000fe4000fffe0ff */
[----:B------:R-:W-:Y:S02]  /*1490*/  UIADD3 UR19, UPT, UPT, UR12, 0x4400, URZ ;  /* 0x000044000c137890 */ /* 0x000fe4000fffe0ff */
[----:B------:R-:W-:-:S02]  /*14a0*/  UIADD3 UR20, UPT, UPT, UR12, 0x1c400, URZ ;  /* 0x0001c4000c147890 */ /* 0x000fc4000fffe0ff */
[----:B------:R-:W-:Y:S02]  /*14b0*/  USHF.R.U32.HI UR17, URZ, 0x4, UR17 ;  /* 0x00000004ff117899 */ /* 0x000fe40008011611 */
[----:B------:R-:W-:Y:S02]  /*14c0*/  USHF.R.U32.HI UR18, URZ, 0x4, UR18 ;  /* 0x00000004ff127899 */ /* 0x000fe40008011612 */
[----:B------:R-:W-:Y:S02]  /*14d0*/  USHF.R.U32.HI UR19, URZ, 0x4, UR19 ;  /* 0x00000004ff137899 */ /* 0x000fe40008011613 */
[----:B------:R-:W-:Y:S02]  /*14e0*/  USHF.R.U32.HI UR20, URZ, 0x4, UR20 ;  /* 0x00000004ff147899 */ /* 0x000fe40008011614 */
[----:B------:R-:W-:Y:S02]  /*14f0*/  ULOP3.LUT UR17, UR17, 0x3fc0, URZ, 0xc0, !UPT ;  /* 0x00003fc011117892 */ /* 0x000fe4000f8ec0ff */
[----:B------:R-:W-:Y:S01]  /*1500*/  ULOP3.LUT UR18, UR18, 0x3fc0, URZ, 0xc0, !UPT ;  /* 0x00003fc012127892 */ /* 0x000fe2000f8ec0ff */
[----:B----4-:R-:W-:Y:S01]  /*1510*/  R2UR UR39, R0 ;  /* 0x00000000002772ca */ /* 0x010fe200000e0000 */
[----:B------:R-:W-:-:S02]  /*1520*/  ULOP3.LUT UR19, UR19, 0x3fc0, URZ, 0xc0, !UPT ;  /* 0x00003fc013137892 */ /* 0x000fc4000f8ec0ff */
[----:B------:R-:W-:Y:S02]  /*1530*/  ULOP3.LUT UR20, UR20, 0x3fc0, URZ, 0xc0, !UPT ;  /* 0x00003fc014147892 */ /* 0x000fe4000f8ec0ff */
[----:B------:R-:W-:Y:S02]  /*1540*/  ULEA.HI UR38, UR38, UR38, URZ, 0x1 ;  /* 0x0000002626267291 */ /* 0x000fe4000f8f08ff */
[----:B------:R-:W-:Y:S02]  /*1550*/  UISETP.NE.AND UP0, UPT, UR31, URZ, UPT ;  /* 0x000000ff1f00728c */ /* 0x000fe4000bf05270 */
[----:B------:R-:W-:Y:S02]  /*1560*/  UIADD3 UR26, UPT, UPT, UR12, 0x60, URZ ;  /* 0x000000600c1a7890 */ /* 0x000fe4000fffe0ff */
[----:B------:R-:W-:Y:S02]  /*1570*/  ULOP3.LUT UR17, UR17, 0x10000, URZ, 0xfc, !UPT ;  /* 0x0001000011117892 */ /* 0x000fe4000f8efcff */
[----:B------:R-:W-:-:S02]  /*1580*/  UIADD3 UR10, UPT, UPT, UR39, 0x100, URZ ;  /* 0x00000100270a7890 */ /* 0x000fc4000fffe0ff */
[----:B------:R-:W-:Y:S02]  /*1590*/  UIADD3 UR8, UPT, UPT, UR39, 0x104, URZ ;  /* 0x0000010427087890 */ /* 0x000fe4000fffe0ff */
[----:B------:R-:W-:Y:S02]  /*15a0*/  UIADD3 UR6, UPT, UPT, UR39, -0x7fffff00, URZ ;  /* 0x8000010027067890 */ /* 0x000fe4000fffe0ff */
[----:B------:R-:W-:Y:S02]  /*15b0*/  UIADD3 UR4, UPT, UPT, UR39, -0x7ffffefc, URZ ;  /* 0x8000010427047890 */ /* 0x000fe4000fffe0ff */
[----:B------:R-:W-:Y:S02]  /*15c0*/  UIADD3 UR11, UPT, UPT, UR39, 0x108, URZ ;  /* 0x00000108270b7890 */ /* 0x000fe4000fffe0ff */
[----:B------:R-:W-:Y:S02]  /*15d0*/  UIADD3 UR9, UPT, UPT, UR39, 0x110, URZ ;  /* 0x0000011027097890 */ /* 0x000fe4000fffe0ff */
[----:B------:R-:W-:-:S02]  /*15e0*/  UIADD3 UR7, UPT, UPT, UR39, -0x7ffffef8, URZ ;  /* 0x8000010827077890 */ /* 0x000fc4000fffe0ff */
[----:B------:R-:W-:Y:S02]  /*15f0*/  UIADD3 UR5, UPT, UPT, UR39, -0x7ffffef0, URZ ;  /* 0x8000011027057890 */ /* 0x000fe4000fffe0ff */
[----:B------:R-:W-:Y:S02]  /*1600*/  USHF.R.U32.HI UR33, URZ, 0x1, UR10 ;  /* 0x00000001ff217899 */ /* 0x000fe4000801160a */
[----:B------:R-:W-:Y:S02]  /*1610*/  USHF.R.U32.HI UR32, URZ, 0x1, UR6 ;  /* 0x00000001ff207899 */ /* 0x000fe40008011606 */
[----:B------:R-:W-:Y:S02]  /*1620*/  USHF.R.U32.HI UR24, URZ, 0x1, UR8 ;  /* 0x00000001ff187899 */ /* 0x000fe40008011608 */
[----:B------:R-:W-:Y:S02]  /*1630*/  USHF.R.U32.HI UR16, URZ, 0x1, UR4 ;  /* 0x00000001ff107899 */ /* 0x000fe40008011604 */
[----:B------:R-:W-:-:S02]  /*1640*/  USHF.R.U32.HI UR52, URZ, 0x1a, UR11 ;  /* 0x0000001aff347899 */ /* 0x000fc4000801160b */
[----:B------:R-:W-:Y:S02]  /*1650*/  USHF.R.U32.HI UR46, URZ, 0x1a, UR7 ;  /* 0x0000001aff2e7899 */ /* 0x000fe40008011607 */
[----:B------:R-:W-:Y:S02]  /*1660*/  USHF.R.U32.HI UR42, URZ, 0x1a, UR9 ;  /* 0x0000001aff2a7899 */ /* 0x000fe40008011609 */
[----:B------:R-:W-:Y:S02]  /*1670*/  USHF.R.U32.HI UR40, URZ, 0x1a, UR5 ;  /* 0x0000001aff287899 */ /* 0x000fe40008011605 */
[----:B------:R-:W-:Y:S02]  /*1680*/  ULOP3.LUT UR33, UR33, 0x60000000, URZ, 0xc0, !UPT ;  /* 0x6000000021217892 */ /* 0x000fe4000f8ec0ff */
[----:B------:R-:W-:Y:S02]  /*1690*/  ULOP3.LUT UR32, UR32, 0x60000000, URZ, 0xc0, !UPT ;  /* 0x6000000020207892 */ /* 0x000fe4000f8ec0ff */
[----:B------:R-:W-:-:S02]  /*16a0*/  ULOP3.LUT UR24, UR24, 0x60000000, URZ, 0xc0, !UPT ;  /* 0x6000000018187892 */ /* 0x000fc4000f8ec0ff */
[----:B------:R-:W-:Y:S02]  /*16b0*/  ULOP3.LUT UR16, UR16, 0x60000000, URZ, 0xc0, !UPT ;  /* 0x6000000010107892 */ /* 0x000fe4000f8ec0ff */
[----:B------:R-:W-:Y:S02]  /*16c0*/  ULOP3.LUT UR52, UR33, 0x30, UR52, 0xf8, !UPT ;  /* 0x0000003021347892 */ /* 0x000fe4000f8ef834 */
[----:B------:R-:W-:Y:S02]  /*16d0*/  ULOP3.LUT UR46, UR32, 0x30, UR46, 0xf8, !UPT ;  /* 0x00000030202e7892 */ /* 0x000fe4000f8ef82e */
[----:B------:R-:W-:Y:S02]  /*16e0*/  ULOP3.LUT UR42, UR24, 0x30, UR42, 0xf8, !UPT ;  /* 0x00000030182a7892 */ /* 0x000fe4000f8ef82a */
[----:B------:R-:W-:Y:S02]  /*16f0*/  ULOP3.LUT UR40, UR16, 0x30, UR40, 0xf8, !UPT ;  /* 0x0000003010287892 */ /* 0x000fe4000f8ef828 */
[----:B------:R-:W-:-:S02]  /*1700*/  ULOP3.LUT UR53, UR52, UR41, URZ, 0xfc, !UPT ;  /* 0x0000002934357292 */ /* 0x000fc4000f8efcff */
[----:B------:R-:W-:Y:S02]  /*1710*/  ULOP3.LUT UR47, UR46, UR41, URZ, 0xfc, !UPT ;  /* 0x000000292e2f7292 */ /* 0x000fe4000f8efcff */
[----:B------:R-:W-:Y:S02]  /*1720*/  ULOP3.LUT UR43, UR42, UR41, URZ, 0xfc, !UPT ;  /* 0x000000292a2b7292 */ /* 0x000fe4000f8efcff */
[----:B------:R-:W-:Y:S02]  /*1730*/  ULOP3.LUT UR41, UR40, UR41, URZ, 0xfc, !UPT ;  /* 0x0000002928297292 */ /* 0x000fe4000f8efcff */
[----:B------:R-:W-:Y:S02]  /*1740*/  ULOP3.LUT UR18, UR18, 0x10000, URZ, 0xfc, !UPT ;  /* 0x0001000012127892 */ /* 0x000fe4000f8efcff */
[----:B------:R-:W-:Y:S02]  /*1750*/  ULOP3.LUT UR19, UR19, 0x10000, URZ, 0xfc, !UPT ;  /* 0x0001000013137892 */ /* 0x000fe4000f8efcff */
[----:B------:R-:W-:-:S02]  /*1760*/  ULOP3.LUT UR20, UR20, 0x10000, URZ, 0xfc, !UPT ;  /* 0x0001000014147892 */ /* 0x000fc4000f8efcff */
[----:B------:R-:W-:Y:S02]  /*1770*/  USHF.R.S32.HI UR38, URZ, 0x1, UR38 ;  /* 0x00000001ff267899 */ /* 0x000fe40008011426 */
[----:B------:R-:W-:Y:S01]  /*1780*/  UISETP.NE.AND UP1, UPT, UR31, URZ, UPT ;  /* 0x000000ff1f00728c */ /* 0x000fe2000bf25270 */
[----:B------:R-:W-:Y:S01]  /*1790*/  UMOV UR37, URZ ;  /* 0x000000ff00257c82 */ /* 0x000fe20008000000 */
[----:B------:R-:W-:Y:S01]  /*17a0*/  UMOV UR35, URZ ;  /* 0x000000ff00237c82 */ /* 0x000fe20008000000 */
[----:B------:R-:W-:Y:S01]  /*17b0*/  UMOV UR52, URZ ;  /* 0x000000ff00347c82 */ /* 0x000fe20008000000 */
[----:B------:R-:W-:Y:S01]  /*17c0*/  UMOV UR46, URZ ;  /* 0x000000ff002e7c82 */ /* 0x000fe20008000000 */
[----:B------:R-:W-:Y:S01]  /*17d0*/  UMOV UR42, URZ ;  /* 0x000000ff002a7c82 */ /* 0x000fe20008000000 */
[----:B------:R-:W-:-:S05]  /*17e0*/  UMOV UR40, URZ ;  /* 0x000000ff00287c82 */ /* 0x000fca0008000000 */
.L_x_32:
[----:B-1----:R-:W-:Y:S01]  /*17f0*/  PLOP3.LUT P1, PT, PT, PT, PT, 0x80, 0x8 ;  /* 0x000000000008781c */ /* 0x002fe20003f2f070 */
[----:B------:R-:W-:Y:S02]  /*1800*/  UIADD3 UR25, UPT, UPT, UR38, UR25, URZ ;  /* 0x0000001926197290 */ /* 0x000fe4000fffe0ff */
[----:B------:R-:W-:Y:S01]  /*1810*/  UPLOP3.LUT UP4, UPT, UPT, UPT, UPT, 0x40, 0x4 ;  /* 0x000000000004789c */ /* 0x000fe20003f8e870 */
[----:B----45:R-:W-:Y:S10]  /*1820*/  BRA.U UP0, `(.L_x_25) ;  /* 0x00000001001c7547 */ /* 0x030ff4000b800000 */
[----:B------:R-:W-:Y:S01]  /*1830*/  USHF.L.U32 UR16, UR37, 0x1f, URZ ;  /* 0x0000001f25107899 */ /* 0x000fe200080006ff */
[----:B------:R-:W-:Y:S01]  /*1840*/  SHF.L.U32 R2, R3, 0x1f, RZ ;  /* 0x0000001f03027819 */ /* 0x000fe200000006ff */
[----:B------:R-:W-:-:S04]  /*1850*/  ULEA UR24, UR35, UR12, 0x3 ;  /* 0x0000000c23187291 */ /* 0x000fc8000f8e18ff */
[----:B------:R-:W-:-:S05]  /*1860*/  MOV R0, UR16 ;  /* 0x0000001000007c02 */ /* 0x000fca0008000f00 */
[----:B------:R1:W4:Y:S01]  /*1870*/  SYNCS.PHASECHK.TRANS64.TRYWAIT P1, [UR24], R0 ;  /* 0x00000000ff0075a7 */ /* 0x0003220008021118 */
[----:B------:R-:W5:Y:S02]  /*1880*/  SYNCS.PHASECHK.TRANS64.TRYWAIT P0, [UR12+0x68], R2 ;  /* 0x00006802ff0075a7 */ /* 0x000f64000800110c */
[----:B-1--45:R-:W-:Y:S05]  /*1890*/  @!P0 BRA `(.L_x_26) ;  /* 0x0000001c009c8947 */ /* 0x032fea0003800000 */
.L_x_25:
[----:B------:R-:W-:-:S05]  /*18a0*/  UMOV UR33, URZ ;  /* 0x000000ff00217c82 */ /* 0x000fca0008000000 */
.L_x_30:
[----:B-1--45:R-:W-:Y:S05]  /*18b0*/  BRA.U UP0, `(.L_x_27) ;  /* 0x0000000100d07547 */ /* 0x032fea000b800000 */
[----:B------:R-:W-:Y:S02]  /*18c0*/  USHF.L.U32 UR24, UR35, 0xa, URZ ;  /* 0x0000000a23187899 */ /* 0x000fe400080006ff */
[----:B------:R-:W-:Y:S02]  /*18d0*/  ULEA UR68, UR35, UR18, 0x6 ;  /* 0x0000001223447291 */ /* 0x000fe4000f8e30ff */
[----:B------:R-:W-:Y:S02]  /*18e0*/  UIADD3 UR34, UPT, UPT, UR24, 0x6, URZ ;  /* 0x0000000618227890 */ /* 0x000fe4000fffe0ff */
[----:B------:R-:W-:Y:S02]  /*18f0*/  ULEA UR64, UR35, UR17, 0x7 ;  /* 0x0000001123407291 */ /* 0x000fe4000f8e38ff */
[----:B------:R-:W-:Y:S02]  /*1900*/  ULEA UR16, UR35, UR12, 0x3 ;  /* 0x0000000c23107291 */ /* 0x000fe4000f8e18ff */
[----:B------:R-:W-:Y:S02]  /*1910*/  UIADD3 UR36, UPT, UPT, UR34, UR20, URZ ;  /* 0x0000001422247290 */ /* 0x000fe4000fffe0ff */
[----:B------:R-:W-:Y:S02]  /*1920*/  UIADD3 UR66, UPT, UPT, UR68, 0x20, URZ ;  /* 0x0000002044427890 */ /* 0x000fe4000fffe0ff */
[----:B------:R-:W-:Y:S02]  /*1930*/  UIADD3 UR62, UPT, UPT, UR64, 0x40, URZ ;  /* 0x00000040403e7890 */ /* 0x000fe4000fffe0ff */
[----:B------:R-:W-:Y:S02]  /*1940*/  UIADD3 UR60, UPT, UPT, UR64, 0x20, URZ ;  /* 0x00000020403c7890 */ /* 0x000fe4000fffe0ff */
[----:B------:R-:W-:Y:S02]  /*1950*/  UIADD3 UR58, UPT, UPT, UR64, 0x60, URZ ;  /* 0x00000060403a7890 */ /* 0x000fe4000fffe0ff */
[----:B------:R-:W-:Y:S02]  /*1960*/  UIADD3 UR56, UPT, UPT, UR24, UR20, URZ ;  /* 0x0000001418387290 */ /* 0x000fe4000fffe0ff */
[----:B------:R-:W-:Y:S02]  /*1970*/  UIADD3 UR54, UPT, UPT, UR24, UR19, URZ ;  /* 0x0000001318367290 */ /* 0x000fe4000fffe0ff */
[----:B------:R-:W-:Y:S02]  /*1980*/  UIADD3 UR50, UPT, UPT, UR20, 0x2, UR24 ;  /* 0x0000000214327890 */ /* 0x000fe4000fffe018 */
[----:B------:R-:W-:Y:S02]  /*1990*/  UIADD3 UR48, UPT, UPT, UR19, 0x2, UR24 ;  /* 0x0000000213307890 */ /* 0x000fe4000fffe018 */
[----:B------:R-:W-:Y:S02]  /*19a0*/  UIADD3 UR44, UPT, UPT, UR20, 0x4, UR24 ;  /* 0x00000004142c7890 */ /* 0x000fe4000fffe018 */
[----:B------:R-:W-:Y:S02]  /*19b0*/  UIADD3 UR70, UPT, UPT, UR19, 0x4, UR24 ;  /* 0x0000000413467890 */ /* 0x000fe4000fffe018 */
[----:B------:R-:W-:Y:S02]  /*19c0*/  UIADD3 UR32, UPT, UPT, UR16, 0x30, URZ ;  /* 0x0000003010207890 */ /* 0x000fe4000fffe0ff */
[----:B------:R-:W-:Y:S01]  /*19d0*/  UIADD3 UR34, UPT, UPT, UR34, UR19, URZ ;  /* 0x0000001322227290 */ /* 0x000fe2000fffe0ff */
[----:B------:R-:W-:Y:S01]  /*19e0*/  UMOV UR69, 0x4008 ;  /* 0x0000400800457882 */ /* 0x000fe20000000000 */
        /* <DEDUP_REMOVED lines=11> */
[----:B------:R-:W-:Y:S05]  /*1aa0*/  @P1 BRA `(.L_x_28) ;  /* 0x0000000000101947 */ /* 0x000fea0003800000 */
[----:B------:R-:W-:Y:S06]  /*1ab0*/  USHF.L.U32 UR24, UR37, 0x1f, URZ ;  /* 0x0000001f25187899 */ /* 0x000fec00080006ff */
[----:B-1----:R-:W-:Y:S04]  /*1ac0*/  MOV R0, UR24 ;  /* 0x0000001800007c02 */ /* 0x002fe80008000f00 */
[----:B------:R-:W1:Y:S02]  /*1ad0*/  SYNCS.PHASECHK.TRANS64.TRYWAIT P0, [UR16], R0 ;  /* 0x00000000ff0075a7 */ /* 0x000e640008001110 */
[----:B-1----:R-:W-:Y:S05]  /*1ae0*/  @!P0 BRA `(.L_x_29) ;  /* 0x0000001c00288947 */ /* 0x002fea0003800000 */
.L_x_28:
[----:B------:R4:W-:Y:S01]  /*1af0*/  UTCCP.T.S.2CTA.4x32dp128bit tmem[UR39+0x100], gdesc[UR68] ;  /* 0x00010044270079e7 */ /* 0x0009e20009300000 */
[----:B------:R4:W-:Y:S01]  /*1b00*/  UTCCP.T.S.2CTA.4x32dp128bit tmem[UR39+0x104], gdesc[UR66] ;  /* 0x00010442270079e7 */ /* 0x0009e20009300000 */
[----:B------:R4:W-:Y:S01]  /*1b10*/  UTCCP.T.S.2CTA.4x32dp128bit tmem[UR39+0x108], gdesc[UR64] ;  /* 0x00010840270079e7 */ /* 0x0009e20009300000 */
[----:B------:R4:W-:Y:S01]  /*1b20*/  UTCCP.T.S.2CTA.4x32dp128bit tmem[UR39+0x10c], gdesc[UR62] ;  /* 0x00010c3e270079e7 */ /* 0x0009e20009300000 */
[----:B------:R4:W-:Y:S01]  /*1b30*/  UTCCP.T.S.2CTA.4x32dp128bit tmem[UR39+0x110], gdesc[UR60] ;  /* 0x0001103c270079e7 */ /* 0x0009e20009300000 */
[----:B------:R4:W-:Y:S01]  /*1b40*/  UTCCP.T.S.2CTA.4x32dp128bit tmem[UR39+0x114], gdesc[UR58] ;  /* 0x0001143a270079e7 */ /* 0x0009e20009300000 */
[----:B------:R4:W-:Y:S01]  /*1b50*/  UTCQMMA.2CTA gdesc[UR54], gdesc[UR56], tmem[UR39], tmem[UR52], idesc[UR53], tmem[UR10], UP4 ;  /* 0x000a343836007dea */ /* 0x0009e2000a200327 */
[----:B------:R-:W-:Y:S01]  /*1b60*/  UPLOP3.LUT UP4, UPT, UPT, UPT, UPT, 0x80, 0x8 ;  /* 0x000000000008789c */ /* 0x000fe20003f8f070 */
[----:B------:R4:W-:Y:S01]  /*1b70*/  UTCQMMA.2CTA gdesc[UR48], gdesc[UR50], tmem[UR39], tmem[UR46], idesc[UR47], tmem[UR6], UPT ;  /* 0x00062e3230007dea */ /* 0x0009e2000ba00327 */
[----:B------:R4:W-:Y:S01]  /*1b80*/  UTCQMMA.2CTA gdesc[UR70], gdesc[UR44], tmem[UR39], tmem[UR42], idesc[UR43], tmem[UR8], UPT ;  /* 0x00082a2c46007dea */ /* 0x0009e2000ba00327 */
[----:B------:R-:W-:Y:S01]  /*1b90*/  UMOV UR72, UR36 ;  /* 0x0000002400487c82 */ /* 0x000fe20008000000 */
[----:B------:R-:W-:Y:S01]  /*1ba0*/  UMOV UR73, 0x40004040 ;  /* 0x4000404000497882 */ /* 0x000fe20000000000 */
[----:B------:R-:W-:Y:S01]  /*1bb0*/  UMOV UR74, UR34 ;  /* 0x00000022004a7c82 */ /* 0x000fe20008000000 */
[----:B------:R-:W-:Y:S02]  /*1bc0*/  UMOV UR75, 0x40004040 ;  /* 0x40004040004b7882 */ /* 0x000fe40000000000 */
[----:B------:R4:W-:Y:S01]  /*1bd0*/  UTCQMMA.2CTA gdesc[UR74], gdesc[UR72], tmem[UR39], tmem[UR40], idesc[UR41], tmem[UR4], UPT ;  /* 0x000428484a007dea */ /* 0x0009e2000ba00327 */
[----:B------:R4:W-:Y:S01]  /*1be0*/  UTCBAR.2CTA.MULTICAST [UR32], URZ, UR27 ;  /* 0x000000ff200073e9 */ /* 0x0009e2000820081b */
[----:B------:R-:W-:Y:S01]  /*1bf0*/  NOP ;  /* 0x0000000000007918 */ /* 0x000fe20000000000 */
.L_x_27:
[----:B------:R-:W-:Y:S01]  /*1c00*/  UIADD3 UR35, UPT, UPT, UR35, 0x1, URZ ;  /* 0x0000000123237890 */ /* 0x000fe2000fffe0ff */
[----:B------:R-:W-:Y:S01]  /*1c10*/  PLOP3.LUT P1, PT, PT, PT, PT, 0x80, 0x8 ;  /* 0x000000000008781c */ /* 0x000fe20003f2f070 */
[----:B------:R-:W-:Y:S02]  /*1c20*/  UISETP.GT.U32.AND UP3, UPT, UR33, 0x1e, UPT ;  /* 0x0000001e2100788c */ /* 0x000fe4000bf64070 */
[----:B------:R-:W-:Y:S02]  /*1c30*/  UISETP.NE.AND UP2, UPT, UR35, 0x6, UPT ;  /* 0x000000062300788c */ /* 0x000fe4000bf45270 */
[----:B------:R-:W-:Y:S02]  /*1c40*/  UISETP.NE.OR UP3, UPT, UR31, URZ, UP3 ;  /* 0x000000ff1f00728c */ /* 0x000fe40009f65670 */
[----:B------:R-:W-:Y:S02]  /*1c50*/  USEL UR16, URZ, 0x1, UP2 ;  /* 0x00000001ff107887 */ /* 0x000fe40009000000 */
[----:B------:R-:W-:Y:S02]  /*1c60*/  USEL UR35, UR35, URZ, UP2 ;  /* 0x000000ff23237287 */ /* 0x000fe40009000000 */
[----:B------:R-:W-:Y:S01]  /*1c70*/  ULOP3.LUT UR37, UR37, UR16, URZ, 0x3c, !UPT ;  /* 0x0000001025257292 */ /* 0x000fe2000f8e3cff */
[----:B------:R-:W-:Y:S01]  /*1c80*/  PLOP3.LUT P0, PT, PT, PT, UP3, 0x80, 0x8 ;  /* 0x000000000008781c */ /* 0x000fe20003f0f038 */
[----:B------:R-:W-:Y:S03]  /*1c90*/  UIADD3 UR33, UPT, UPT, UR33, 0x1, URZ ;  /* 0x0000000121217890 */ /* 0x000fe6000fffe0ff */
[----:B------:R-:W-:Y:S02]  /*1ca0*/  @!UP3 USHF.L.U32 UR16, UR37, 0x1f, URZ ;  /* 0x0000001f2510b899 */ /* 0x000fe400080006ff */
[----:B------:R-:W-:Y:S02]  /*1cb0*/  @!UP3 ULEA UR24, UR35, UR12, 0x3 ;  /* 0x0000000c2318b291 */ /* 0x000fe4000f8e18ff */
[----:B------:R-:W-:Y:S02]  /*1cc0*/  UISETP.NE.AND UP2, UPT, UR33, 0x20, UPT ;  /* 0x000000202100788c */ /* 0x000fe4000bf45270 */
[----:B-1----:R-:W-:Y:S05]  /*1cd0*/  IMAD.U32 R0, RZ, RZ, UR16 ;  /* 0x00000010ff007e24 */ /* 0x002fea000f8e00ff */
[----:B------:R5:W1:Y:S02]  /*1ce0*/  @!P0 SYNCS.PHASECHK.TRANS64.TRYWAIT P1, [UR24], R0 ;  /* 0x00000000ff0085a7 */ /* 0x000a640008021118 */
[----:B------:R-:W-:Y:S05]  /*1cf0*/  BRA.U UP2, `(.L_x_30) ;  /* 0xfffffff902ec7547 */ /* 0x000fea000b83ffff */
[----:B------:R-:W-:Y:S05]  /*1d00*/  BRA.U UP1, `(.L_x_31) ;  /* 0x00000001010c7547 */ /* 0x000fea000b800000 */
[----:B------:R-:W-:Y:S02]  /*1d10*/  UMOV UR16, 0x3 ;  /* 0x0000000300107882 */ /* 0x000fe40000000000 */
[----:B------:R4:W-:Y:S01]  /*1d20*/  UTCBAR.2CTA.MULTICAST [UR26], URZ, UR16 ;  /* 0x000000ff1a0073e9 */ /* 0x0009e20008200810 */
[----:B------:R-:W-:Y:S02]  /*1d30*/  NOP ;  /* 0x0000000000007918 */ /* 0x000fe40000000000 */
.L_x_31:
[----:B------:R-:W-:Y:S01]  /*1d40*/  UISETP.GE.AND UP2, UPT, UR25, 0x100, UPT ;  /* 0x000001001900788c */ /* 0x000fe2000bf46270 */
[----:B------:R-:W-:-:S08]  /*1d50*/  LOP3.LUT R3, R3, 0x1, RZ, 0x3c, !PT ;  /* 0x0000000103037812 */ /* 0x000fd000078e3cff */
[----:B------:R-:W-:Y:S05]  /*1d60*/  BRA.U !UP2, `(.L_x_32) ;  /* 0xfffffff90aa07547 */ /* 0x000fea000b83ffff */
.L_x_24:
[----:B------:R-:W-:-:S09]  /*1d70*/  UISETP.NE.AND UP0, UPT, UR28, URZ, UPT ;  /* 0x000000ff1c00728c */ /* 0x000fd2000bf05270 */
[----:B------:R-:W-:Y:S05]  /*1d80*/  BRA.U UP0, `(.L_x_23) ;  /* 0x0000000100187547 */ /* 0x000fea000b800000 */
[----:B-----5:R-:W5:Y:S01]  /*1d90*/  S2R R0, SR_CgaCtaId ;  /* 0x0000000000007919 */ /* 0x020f620000008800 */
[----:B------:R-:W-:Y:S01]  /*1da0*/  MOV R7, 0x400 ;  /* 0x0000040000077802 */ /* 0x000fe20000000f00 */
[----:B------:R-:W-:-:S03]  /*1db0*/  IMAD.U32 R2, R3, -0x80000000, RZ ;  /* 0x8000000003027824 */ /* 0x000fc600078e00ff */
[----:B-----5:R-:W-:-:S04]  /*1dc0*/  LEA R7, R0, R7, 0x18 ;  /* 0x0000000700077211 */ /* 0x020fc800078ec0ff */
[----:B------:R-:W5:Y:S02]  /*1dd0*/  SYNCS.PHASECHK.TRANS64.TRYWAIT P0, [R7+URZ+0x68], R2 ;  /* 0x00006802070075a7 */ /* 0x000f6400080011ff */
[----:B-----5:R-:W-:Y:S05]  /*1de0*/  @!P0 BRA `(.L_x_33) ;  /* 0x0000001800888947 */ /* 0x020fea0003800000 */
.L_x_23:
[----:B------:R-:W-:-:S13]  /*1df0*/  ISETP.GT.AND P0, PT, R5, 0x3, PT ;  /* 0x000000030500780c */ /* 0x000fda0003f04270 */
[----:B-12345:R-:W-:Y:S05]  /*1e00*/  @P0 EXIT ;  /* 0x000000000000094d */ /* 0x03efea0003800000 */
[----:B------:R-:W-:-:S13]  /*1e10*/  ISETP.NE.AND P0, PT, R5, RZ, PT ;  /* 0x000000ff0500720c */ /* 0x000fda0003f05270 */
[----:B------:R-:W-:Y:S05]  /*1e20*/  @P0 BRA `(.L_x_34) ;  /* 0x00000004008c0947 */ /* 0x000fea0003800000 */
[----:B------:R-:W1:Y:S01]  /*1e30*/  S2R R6, SR_CgaCtaId ;  /* 0x0000000000067919 */ /* 0x000e620000008800 */
[----:B------:R-:W-:Y:S01]  /*1e40*/  NOP ;  /* 0x0000000000007918 */ /* 0x000fe20000000000 */
[----:B------:R-:W-:Y:S02]  /*1e50*/  MOV R3, 0x40 ;  /* 0x0000004000037802 */ /* 0x000fe40000000f00 */
[----:B------:R-:W-:Y:S02]  /*1e60*/  MOV R5, 0x400 ;  /* 0x0000040000057802 */ /* 0x000fe40000000f00 */
[C---:B-1----:R-:W-:Y:S02]  /*1e70*/  LEA R0, R6.reuse, R3, 0x18 ;  /* 0x0000000306007211 */ /* 0x042fe400078ec0ff */
[----:B------:R-:W-:-:S04]  /*1e80*/  LEA R5, R6, R5, 0x18 ;  /* 0x0000000506057211 */ /* 0x000fc800078ec0ff */
[----:B------:R-:W1:Y:S02]  /*1e90*/  LDS.U8 R0, [R0] ;  /* 0x0000000000007984 */ /* 0x000e640000000000 */
[----:B-1----:R-:W-:-:S13]  /*1ea0*/  ISETP.NE.AND P0, PT, R0, RZ, PT ;  /* 0x000000ff0000720c */ /* 0x002fda0003f05270 */
[----:B------:R-:W-:Y:S05]  /*1eb0*/  @P0 BRA `(.L_x_35) ;  /* 0x0000000400500947 */ /* 0x000fea0003800000 */
[C---:B------:R-:W-:Y:S02]  /*1ec0*/  LOP3.LUT R0, R6.reuse, 0x1, RZ, 0xc0, !PT ;  /* 0x0000000106007812 */ /* 0x040fe400078ec0ff */
[----:B------:R-:W-:Y:S02]  /*1ed0*/  LOP3.LUT R13, R6, 0x1, RZ, 0x3c, !PT ;  /* 0x00000001060d7812 */ /* 0x000fe400078e3cff */
[----:B------:R-:W-:-:S13]  /*1ee0*/  ISETP.NE.U32.AND P1, PT, R0, 0x1, PT ;  /* 0x000000010000780c */ /* 0x000fda0003f25070 */
[----:B------:R-:W-:Y:S05]  /*1ef0*/  @!P1 BRA `(.L_x_36) ;  /* 0x0000000000c49947 */ /* 0x000fea0003800000 */
[----:B------:R-:W-:Y:S01]  /*1f00*/  ELECT P0, URZ, PT ;  /* 0x0000000000ff782f */ /* 0x000fe20003800000 */
[----:B------:R-:W-:-:S12]  /*1f10*/  BSSY B0, `(.L_x_36) ;  /* 0x000002f000007945 */ /* 0x000fd80003800000 */
[----:B------:R-:W-:Y:S05]  /*1f20*/  @!P0 BRA `(.L_x_37) ;  /* 0x0000000000b48947 */ /* 0x000fea0003800000 */
[----:B------:R-:W-:-:S05]  /*1f30*/  UMOV UR4, 0x10 ;  /* 0x0000001000047882 */ /* 0x000fca0000000000 */
[----:B------:R-:W-:Y:S04]  /*1f40*/  DEPBAR.LE SB1, 0x36 ;  /* 0x00009d800000791a */ /* 0x000fe80000000000 */
[----:B------:R-:W1:Y:S02]  /*1f50*/  UTCATOMSWS.2CTA.FIND_AND_SET.ALIGN UP0, UR4, UR4 ;  /* 0x00000004000475e3 */ /* 0x000e640008200800 */
[----:B-1----:R-:W-:Y:S01]  /*1f60*/  PLOP3.LUT P0, PT, PT, PT, UP0, 0x80, 0x8 ;  /* 0x000000000008781c */ /* 0x002fe20003f0f008 */
[----:B------:R-:W-:-:S03]  /*1f70*/  IMAD.U32 R12, RZ, RZ, UR4 ;  /* 0x00000004ff0c7e24 */ /* 0x000fc6000f8e00ff */
[----:B------:R-:W-:-:S04]  /*1f80*/  SEL R0, RZ, 0xffffffff, !P0 ;  /* 0xffffffffff007807 */ /* 0x000fc80004000000 */
[----:B------:R-:W-:-:S13]  /*1f90*/  ISETP.NE.AND P0, PT, R0, RZ, PT ;  /* 0x000000ff0000720c */ /* 0x000fda0003f05270 */
[----:B------:R-:W-:Y:S05]  /*1fa0*/  @P0 BRA `(.L_x_38) ;  /* 0x0000000000240947 */ /* 0x000fea0003800000 */
.L_x_39:
[----:B------:R-:W-:Y:S05]  /*1fb0*/  NANOSLEEP 0x64 ;  /* 0x000000640000795d */ /* 0x000fea0003800000 */
[----:B------:R-:W-:-:S05]  /*1fc0*/  UMOV UR4, 0x10 ;  /* 0x0000001000047882 */ /* 0x000fca0000000000 */
[----:B------:R-:W-:Y:S04]  /*1fd0*/  DEPBAR.LE SB1, 0x36 ;  /* 0x00009d800000791a */ /* 0x000fe80000000000 */
[----:B------:R-:W1:Y:S02]  /*1fe0*/  UTCATOMSWS.2CTA.FIND_AND_SET.ALIGN UP0, UR4, UR4 ;  /* 0x00000004000475e3 */ /* 0x000e640008200800 */
[----:B-1----:R-:W-:Y:S01]  /*1ff0*/  PLOP3.LUT P0, PT, PT, PT, UP0, 0x80, 0x8 ;  /* 0x000000000008781c */ /* 0x002fe20003f0f008 */
[----:B------:R-:W-:-:S03]  /*2000*/  IMAD.U32 R12, RZ, RZ, UR4 ;  /* 0x00000004ff0c7e24 */ /* 0x000fc6000f8e00ff */
[----:B------:R-:W-:-:S04]  /*2010*/  SEL R0, RZ, 0xffffffff, !P0 ;  /* 0xffffffffff007807 */ /* 0x000fc80004000000 */
[----:B------:R-:W-:-:S13]  /*2020*/  ISETP.NE.AND P0, PT, R0, RZ, PT ;  /* 0x000000ff0000720c */ /* 0x000fda0003f05270 */
[----:B------:R-:W-:Y:S05]  /*2030*/  @!P0 BRA `(.L_x_39) ;  /* 0xfffffffc00dc8947 */ /* 0x000fea000383ffff */
.L_x_38:
[----:B------:R-:W-:Y:S01]  /*2040*/  MOV R11, 0x60 ;  /* 0x00000060000b7802 */ /* 0x000fe20000000f00 */
[----:B------:R-:W-:Y:S01]  /*2050*/  VIADD R2, R5, 0x78 ;  /* 0x0000007805027836 */ /* 0x000fe20000000000 */
[----:B------:R-:W-:Y:S01]  /*2060*/  MOV R3, 0x58 ;  /* 0x0000005800037802 */ /* 0x000fe20000000f00 */
[----:B------:R-:W-:Y:S01]  /*2070*/  IMAD.MOV.U32 R8, RZ, RZ, 0x4 ;  /* 0x00000004ff087424 */ /* 0x000fe200078e00ff */
[C---:B------:R-:W-:Y:S02]  /*2080*/  LEA R11, R6.reuse, R11, 0x18 ;  /* 0x0000000b060b7211 */ /* 0x040fe400078ec0ff */
[----:B------:R-:W-:-:S03]  /*2090*/  LEA R0, R6, R3, 0x18 ;  /* 0x0000000306007211 */ /* 0x000fc600078ec0ff */
[----:B------:R-:W1:Y:S02]  /*20a0*/  LDS R14, [R11] ;  /* 0x000000000b0e7984 */ /* 0x000e640000000800 */
[----:B-1----:R-:W-:-:S04]  /*20b0*/  IMAD.U32 R14, R14, -0x80000000, RZ ;  /* 0x800000000e0e7824 */ /* 0x002fc800078e00ff */
[----:B------:R-:W1:Y:S02]  /*20c0*/  SYNCS.PHASECHK.TRANS64.TRYWAIT P0, [R0+URZ], R14 ;  /* 0x0000000e000075a7 */ /* 0x000e6400080011ff */
[----:B-1----:R-:W-:Y:S05]  /*20d0*/  @P0 BRA `(.L_x_40) ;  /* 0x0000000000080947 */ /* 0x002fea0003800000 */
[----:B------:R-:W1:Y:S02]  /*20e0*/  SYNCS.PHASECHK.TRANS64.TRYWAIT P0, [R0+URZ], R14 ;  /* 0x0000000e000075a7 */ /* 0x000e6400080011ff */
[----:B-1----:R-:W-:Y:S05]  /*20f0*/  @!P0 BRA `(.L_x_41) ;  /* 0x0000001400dc8947 */ /* 0x002fea0003800000 */
.L_x_40:
[C---:B------:R-:W-:Y:S01]  /*2100*/  PRMT R3, R13.reuse, 0x654, R0 ;  /* 0x000006540d037816 */ /* 0x040fe20000000000 */
[C---:B------:R-:W-:Y:S01]  /*2110*/  IMAD.SHL.U32 R10, R12.reuse, 0x20, RZ ;  /* 0x000000200c0a7824 */ /* 0x040fe200078e00ff */
[----:B------:R-:W-:Y:S01]  /*2120*/  PRMT R2, R13, 0x654, R2 ;  /* 0x000006540d027816 */ /* 0x000fe20000000002 */
[----:B------:R-:W-:Y:S01]  /*2130*/  IMAD.MOV.U32 R7, RZ, RZ, 0xffff ;  /* 0x0000ffffff077424 */ /* 0x000fe200078e00ff */
[----:B------:R2:W-:Y:S01]  /*2140*/  SYNCS.ARRIVE.TRANS64.RED RZ, [R3+URZ], R8 ;  /* 0x0000000803ff79a7 */ /* 0x0005e200080004ff */
[----:B-1----:R-:W-:Y:S01]  /*2150*/  IMAD.MOV.U32 R0, RZ, RZ, 0x1 ;  /* 0x00000001ff007424 */ /* 0x002fe200078e00ff */
[----:B------:R1:W-:Y:S01]  /*2160*/  STS [R5+0x78], R10 ;  /* 0x0000780a05007388 */ /* 0x0003e20000000800 */
[----:B------:R-:W-:Y:S01]  /*2170*/  VIADD R9, R12, 0x10 ;  /* 0x000000100c097836 */ /* 0x000fe20000000000 */
[----:B------:R-:W-:Y:S02]  /*2180*/  SHF.L.U32 R7, R7, R12, RZ ;  /* 0x0000000c07077219 */ /* 0x000fe400000006ff */
[----:B------:R1:W-:Y:S02]  /*2190*/  STAS [R2.64], R12 ;  /* 0x0000000c02007dbd */ /* 0x0003e4000c0008ff */
[----:B--2---:R-:W-:-:S02]  /*21a0*/  SHF.L.U32 R8, R0, R9, RZ ;  /* 0x0000000900087219 */ /* 0x004fc400000006ff */
[----:B------:R-:W-:Y:S02]  /*21b0*/  MOV R9, 0x50 ;  /* 0x0000005000097802 */ /* 0x000fe40000000f00 */
[----:B------:R-:W-:Y:S02]  /*21c0*/  LOP3.LUT R7, R8, R7, RZ, 0xfc, !PT ;  /* 0x0000000708077212 */ /* 0x000fe400078efcff */
[----:B------:R-:W-:-:S05]  /*21d0*/  LEA R8, R6, R9, 0x18 ;  /* 0x0000000906087211 */ /* 0x000fca00078ec0ff */
[----:B------:R1:W-:Y:S04]  /*21e0*/  ATOMS.OR RZ, [R8], R7 ;  /* 0x0000000708ff738c */ /* 0x0003e80003000000 */
[----:B------:R1:W-:Y:S02]  /*21f0*/  ATOMS.XOR RZ, [R11], R0 ;  /* 0x000000000bff738c */ /* 0x0003e40003800000 */
.L_x_37:
[----:B------:R-:W-:Y:S05]  /*2200*/  BSYNC B0 ;  /* 0x0000000000007941 */ /* 0x000fea0003800000 */
.L_x_36:
[----:B------:R-:W-:Y:S05]  /*2210*/  @P1 BRA `(.L_x_42) ;  /* 0x0000000000881947 */ /* 0x000fea0003800000 */
[----:B------:R-:W-:Y:S05]  /*2220*/  WARPSYNC.ALL ;  /* 0x0000000000007948 */ /* 0x000fea0003800000 */
[----:B------:R-:W-:Y:S01]  /*2230*/  NOP ;  /* 0x0000000000007918 */ /* 0x000fe20000000000 */
[----:B------:R-:W-:-:S13]  /*2240*/  ELECT P0, URZ, PT ;  /* 0x0000000000ff782f */ /* 0x000fda0003800000 */
[----:B------:R-:W-:Y:S05]  /*2250*/  @!P0 BRA `(.L_x_42) ;  /* 0x0000000000788947 */ /* 0x000fea0003800000 */
[----:B-1----:R-:W-:Y:S02]  /*2260*/  MOV R3, 0x60 ;  /* 0x0000006000037802 */ /* 0x002fe40000000f00 */
[----:B------:R-:W-:Y:S02]  /*2270*/  MOV R7, 0x58 ;  /* 0x0000005800077802 */ /* 0x000fe40000000f00 */
        /* <DEDUP_REMOVED lines=8> */
.L_x_43:
[----:B------:R-:W2:Y:S01]  /*2300*/  LDS R9, [R5+0x78] ;  /* 0x0000780005097984 */ /* 0x000ea20000000800 */
[----:B------:R-:W-:Y:S01]  /*2310*/  IMAD.MOV.U32 R2, RZ, RZ, 0xffff ;  /* 0x0000ffffff027424 */ /* 0x000fe200078e00ff */
[----:B-1----:R-:W-:Y:S01]  /*2320*/  PRMT R8, R13, 0x654, R8 ;  /* 0x000006540d087816 */ /* 0x002fe20000000008 */
[----:B------:R-:W-:Y:S02]  /*2330*/  IMAD.MOV.U32 R0, RZ, RZ, 0x1 ;  /* 0x00000001ff007424 */ /* 0x000fe400078e00ff */
[C---:B--2---:R-:W-:Y:S01]  /*2340*/  IMAD.SHL.U32 R10, R9.reuse, 0x20, RZ ;  /* 0x00000020090a7824 */ /* 0x044fe200078e00ff */
[----:B------:R-:W-:Y:S01]  /*2350*/  SHF.L.U32 R2, R2, R9, RZ ;  /* 0x0000000902027219 */ /* 0x000fe200000006ff */
[----:B------:R-:W-:-:S03]  /*2360*/  VIADD R7, R9, 0x10 ;  /* 0x0000001009077836 */ /* 0x000fc60000000000 */
[----:B------:R2:W-:Y:S02]  /*2370*/  STS [R5+0x78], R10 ;  /* 0x0000780a05007388 */ /* 0x0005e40000000800 */
[----:B------:R-:W-:Y:S02]  /*2380*/  SHF.L.U32 R9, R0, R7, RZ ;  /* 0x0000000700097219 */ /* 0x000fe400000006ff */
[----:B------:R-:W-:Y:S02]  /*2390*/  MOV R7, 0x50 ;  /* 0x0000005000077802 */ /* 0x000fe40000000f00 */
[----:B------:R-:W-:Y:S02]  /*23a0*/  LOP3.LUT R2, R9, R2, RZ, 0xfc, !PT ;  /* 0x0000000209027212 */ /* 0x000fe400078efcff */
[----:B------:R-:W-:-:S05]  /*23b0*/  LEA R7, R6, R7, 0x18 ;  /* 0x0000000706077211 */ /* 0x000fca00078ec0ff */
[----:B------:R2:W-:Y:S01]  /*23c0*/  ATOMS.OR RZ, [R7], R2 ;  /* 0x0000000207ff738c */ /* 0x0005e20003000000 */
[----:B------:R2:W-:Y:S03]  /*23d0*/  SYNCS.ARRIVE.TRANS64.RED.A1T0 RZ, [R8+URZ], RZ ;  /* 0x000000ff08ff79a7 */ /* 0x0005e600081004ff */
[----:B------:R2:W-:Y:S01]  /*23e0*/  ATOMS.XOR RZ, [R3], R0 ;  /* 0x0000000003ff738c */ /* 0x0005e20003800000 */
[----:B------:R-:W-:Y:S05]  /*23f0*/  BRA `(.L_x_42) ;  /* 0x0000000000107947 */ /* 0x000fea0003800000 */
.L_x_35:
[----:B------:R-:W-:Y:S02]  /*2400*/  MOV R0, 0xffffffff ;  /* 0xffffffff00007802 */ /* 0x000fe40000000f00 */
[----:B------:R-:W-:-:S03]  /*2410*/  MOV R2, 0x2440 ;  /* 0x0000244000027802 */ /* 0x000fc60000000f00 */
[----:B------:R1:W-:Y:S04]  /*2420*/  STS [R5+0x78], R0 ;  /* 0x0000780005007388 */ /* 0x0003e80000000800 */
[----:B-1----:R-:W-:Y:S05]  /*2430*/  CALL.REL.NOINC `($__internal_1_$__cuda_sm10x_tcgen05_guardrail_trap_phase_invalid_during_alloc) ;  /* 0x0000001400787944 */ /* 0x002fea0003c00000 */
.L_x_42:
[----:B------:R-:W-:Y:S05]  /*2440*/  WARPSYNC.ALL ;  /* 0x0000000000007948 */ /* 0x000fea0003800000 */
[----:B------:R-:W-:Y:S01]  /*2450*/  NOP ;  /* 0x0000000000007918 */ /* 0x000fe20000000000 */
.L_x_34:
[----:B------:R-:W3:Y:S08]  /*2460*/  S2UR UR4, SR_CgaCtaId ;  /* 0x00000000000479c3 */ /* 0x000ef00000008800 */
[----:B------:R-:W-:Y:S01]  /*2470*/  BAR.SYNC.DEFER_BLOCKING 0x3, 0xa0 ;  /* 0x00c2800000007b1d */ /* 0x000fe20000010000 */
[----:B-12---:R-:W-:-:S07]  /*2480*/  MOV R3, 0x400 ;  /* 0x0000040000037802 */ /* 0x006fce0000000f00 */
[----:B------:R-:W1:Y:S01]  /*2490*/  S2UR UR7, SR_CTAID.Z ;  /* 0x00000000000779c3 */ /* 0x000e620000002700 */
[----:B---3--:R-:W-:-:S05]  /*24a0*/  IMAD.U32 R0, RZ, RZ, UR4 ;  /* 0x00000004ff007e24 */ /* 0x008fca000f8e00ff */
[----:B------:R-:W-:Y:S01]  /*24b0*/  LEA R2, R0, R3, 0x18 ;  /* 0x0000000300027211 */ /* 0x000fe200078ec0ff */
[----:B-1----:R-:W-:-:S04]  /*24c0*/  UISETP.GT.U32.AND UP0, UPT, UR7, 0xff, UPT ;  /* 0x000000ff0700788c */ /* 0x002fc8000bf04070 */
[----:B------:R-:W1:Y:S02]  /*24d0*/  LDS R3, [R2+0x78] ;  /* 0x0000780002037984 */ /* 0x000e640000000800 */
[----:B-1----:R-:W-:-:S03]  /*24e0*/  R2UR UR8, R3 ;  /* 0x00000000030872ca */ /* 0x002fc600000e0000 */
[----:B------:R-:W-:-:S12]  /*24f0*/  BRA.U UP0, `(.L_x_45) ;  /* 0x0000000d00747547 */ /* 0x000fd8000b800000 */
[----:B------:R-:W1:Y:S01]  /*2500*/  LDCU.64 UR4, c[0x0][0x648] ;  /* 0x0000c900ff0477ac */ /* 0x000e620008000a00 */
[----:B------:R-:W-:Y:S01]  /*2510*/  SHF.R.U32.HI R3, RZ, 0x5, R4 ;  /* 0x00000005ff037819 */ /* 0x000fe20000011604 */
[----:B------:R-:W-:Y:S01]  /*2520*/  IMAD.SHL.U32 R4, R4, 0x40, RZ ;  /* 0x0000004004047824 */ /* 0x000fe200078e00ff */
[C---:B------:R-:W-:Y:S01]  /*2530*/  ISETP.NE.AND P0, PT, R0.reuse, UR29, PT ;  /* 0x0000001d00007c0c */ /* 0x040fe2000bf05270 */
[----:B------:R-:W2:Y:S01]  /*2540*/  LDCU UR16, c[0x0][0x374] ;  /* 0x00006e80ff1077ac */ /* 0x000ea20008000800 */
[----:B------:R-:W-:Y:S02]  /*2550*/  IMAD.MOV.U32 R54, RZ, RZ, RZ ;  /* 0x000000ffff367224 */ /* 0x000fe400078e00ff */
[----:B------:R-:W-:Y:S01]  /*2560*/  ISETP.LT.AND P0, PT, R0, RZ, P0 ;  /* 0x000000ff0000720c */ /* 0x000fe20000701270 */
[----:B------:R-:W-:Y:S01]  /*2570*/  USHF.R.U32.HI UR30, URZ, 0x1, UR30 ;  /* 0x00000001ff1e7899 */ /* 0x000fe2000801161e */
[----:B------:R-:W-:Y:S01]  /*2580*/  LOP3.LUT R4, R4, 0x7c0, RZ, 0xc0, !PT ;  /* 0x000007c004047812 */ /* 0x000fe200078ec0ff */
[----:B------:R-:W3:Y:S02]  /*2590*/  LDCU.64 UR18, c[0x0][0x348] ;  /* 0x00006900ff1277ac */ /* 0x000ee40008000a00 */
[----:B------:R-:W-:Y:S01]  /*25a0*/  UIADD3 UR20, UPT, UPT, UR30, -0x1, URZ ;  /* 0xffffffff1e147890 */ /* 0x000fe2000fffe0ff */
[----:B------:R-:W4:Y:S01]  /*25b0*/  LDCU.64 UR24, c[0x0][0x358] ;  /* 0x00006b00ff1877ac */ /* 0x000f220008000a00 */
[----:B-1----:R-:W-:-:S04]  /*25c0*/  UIMAD.WIDE.U32 UR10, UR7, UR5, URZ ;  /* 0x00000005070a72a5 */ /* 0x002fc8000f8e00ff */
[----:B------:R-:W-:Y:S02]  /*25d0*/  IMAD.U32 R0, RZ, RZ, UR20 ;  /* 0x00000014ff007e24 */ /* 0x000fe4000f8e00ff */
[----:B------:R-:W-:Y:S01]  /*25e0*/  @!P0 IMAD R0, RZ, RZ, UR30 ;  /* 0x0000001eff008e24 */ /* 0x000fe2000f8e02ff */
[----:B------:R-:W-:-:S03]  /*25f0*/  UMOV UR9, UR11 ;  /* 0x0000000b00097c82 */ /* 0x000fc60008000000 */
[----:B------:R-:W-:Y:S01]  /*2600*/  IMAD.IADD R7, R0, 0x1, R0 ;  /* 0x0000000100077824 */ /* 0x000fe200078e0200 */
[----:B------:R-:W-:Y:S01]  /*2610*/  UIADD3 UR5, UPT, UPT, UR7, -UR9, URZ ;  /* 0x8000000907057290 */ /* 0x000fe2000fffe0ff */
[----:B------:R-:W1:Y:S03]  /*2620*/  LDCU UR10, c[0x0][0x658] ;  /* 0x0000cb00ff0a77ac */ /* 0x000e660008000800 */
[----:B------:R-:W-:-:S04]  /*2630*/  USHF.R.U32.HI UR5, URZ, UR23, UR5 ;  /* 0x00000017ff057299 */ /* 0x000fc80008011605 */
[----:B------:R-:W-:-:S04]  /*2640*/  UIADD3 UR5, UPT, UPT, UR9, UR5, URZ ;  /* 0x0000000509057290 */ /* 0x000fc8000fffe0ff */
[----:B------:R-:W-:-:S04]  /*2650*/  USHF.R.U32.HI UR12, URZ, UR22, UR5 ;  /* 0x00000016ff0c7299 */ /* 0x000fc80008011605 */
[----:B------:R-:W-:-:S04]  /*2660*/  UIADD3 UR12, UPT, UPT, -UR12, URZ, URZ ;  /* 0x000000ff0c0c7290 */ /* 0x000fc8000fffe1ff */
[----:B------:R-:W-:Y:S01]  /*2670*/  UIMAD UR12, UR4, UR12, UR7 ;  /* 0x0000000c040c72a4 */ /* 0x000fe2000f8e0207 */
[----:B------:R-:W5:Y:S03]  /*2680*/  LDCU.64 UR4, c[0x0][0x660] ;  /* 0x0000cc00ff0477ac */ /* 0x000f660008000a00 */
[----:B-1----:R-:W-:-:S07]  /*2690*/  UIMAD.WIDE.U32 UR10, UR12, UR10, URZ ;  /* 0x0000000a0c0a72a5 */ /* 0x002fce000f8e00ff */
[----:B------:R-:W-:Y:S02]  /*26a0*/  UMOV UR9, UR11 ;  /* 0x0000000b00097c82 */ /* 0x000fe40008000000 */
[----:B------:R-:W-:-:S04]  /*26b0*/  UIADD3 UR6, UPT, UPT, UR12, -UR9, URZ ;  /* 0x800000090c067290 */ /* 0x000fc8000fffe0ff */
[----:B------:R-:W-:-:S04]  /*26c0*/  USHF.R.U32.HI UR6, URZ, UR21, UR6 ;  /* 0x00000015ff067299 */ /* 0x000fc80008011606 */
[----:B------:R-:W-:-:S04]  /*26d0*/  UIADD3 UR6, UPT, UPT, UR9, UR6, URZ ;  /* 0x0000000609067290 */ /* 0x000fc8000fffe0ff */
[----:B------:R-:W-:-:S04]  /*26e0*/  USHF.R.U32.HI UR6, URZ, UR15, UR6 ;  /* 0x0000000fff067299 */ /* 0x000fc80008011606 */
[----:B-----5:R-:W-:-:S07]  /*26f0*/  UIMAD.WIDE.U32 UR10, UR6, UR5, URZ ;  /* 0x00000005060a72a5 */ /* 0x020fce000f8e00ff */
[----:B------:R-:W-:Y:S02]  /*2700*/  UMOV UR9, UR11 ;  /* 0x0000000b00097c82 */ /* 0x000fe40008000000 */
[----:B------:R-:W-:Y:S02]  /*2710*/  UIADD3 UR5, UPT, UPT, UR6, -UR9, URZ ;  /* 0x8000000906057290 */ /* 0x000fe4000fffe0ff */
[----:B------:R-:W2:Y:S01]  /*2720*/  LDCU UR10, c[0x0][0x370] ;  /* 0x00006e00ff0a77ac */ /* 0x000ea20008000800 */
[----:B------:R-:W1:Y:S01]  /*2730*/  S2UR UR11, SR_CgaCtaId ;  /* 0x00000000000b79c3 */ /* 0x000e620000008800 */
[----:B------:R-:W5:Y:S01]  /*2740*/  LDCU UR17, c[0x0][0x378] ;  /* 0x00006f00ff1177ac */ /* 0x000f620008000800 */
[----:B------:R-:W-:-:S04]  /*2750*/  USHF.R.U32.HI UR5, URZ, UR14, UR5 ;  /* 0x0000000eff057299 */ /* 0x000fc80008011605 */
[----:B------:R-:W-:Y:S01]  /*2760*/  UIADD3 UR5, UPT, UPT, UR9, UR5, URZ ;  /* 0x0000000509057290 */ /* 0x000fe2000fffe0ff */
[----:B------:R-:W-:Y:S02]  /*2770*/  R2UR UR9, R3 ;  /* 0x00000000030972ca */ /* 0x000fe400000e0000 */
[----:B------:R-:W1:Y:S01]  /*2780*/  S2R R3, SR_LANEID ;  /* 0x0000000000037919 */ /* 0x000e620000000000 */
[----:B------:R-:W-:Y:S02]  /*2790*/  USHF.R.U32.HI UR5, URZ, UR13, UR5 ;  /* 0x0000000dff057299 */ /* 0x000fe40008011605 */
[----:B--2---:R-:W-:Y:S02]  /*27a0*/  UIMAD UR10, UR16, UR10, URZ ;  /* 0x0000000a100a72a4 */ /* 0x004fe4000f8e02ff */
[----:B------:R-:W-:Y:S02]  /*27b0*/  UIADD3 UR5, UPT, UPT, -UR5, URZ, URZ ;  /* 0x000000ff05057290 */ /* 0x000fe4000fffe1ff */
[----:B-----5:R-:W-:-:S02]  /*27c0*/  UIMAD UR10, UR10, UR17, URZ ;  /* 0x000000110a0a72a4 */ /* 0x020fc4000f8e02ff */
[----:B------:R-:W-:Y:S02]  /*27d0*/  UIMAD UR4, UR4, UR5, UR6 ;  /* 0x00000005040472a4 */ /* 0x000fe4000f8e0206 */
[----:B------:R-:W-:Y:S01]  /*27e0*/  IMAD.U32 R59, RZ, RZ, UR9 ;  /* 0x00000009ff3b7e24 */ /* 0x000fe2000f8e00ff */
[----:B------:R-:W-:Y:S02]  /*27f0*/  ULEA.HI UR16, UR10, UR10, URZ, 0x1 ;  /* 0x0000000a0a107291 */ /* 0x000fe4000f8f08ff */
[----:B------:R-:W-:Y:S01]  /*2800*/  UIADD3 UR6, UPT, UPT, -UR6, URZ, URZ ;  /* 0x000000ff06067290 */ /* 0x000fe2000fffe1ff */
[C---:B------:R-:W-:Y:S01]  /*2810*/  IMAD R5, R59.reuse, 0x800, R4 ;  /* 0x000008003b057824 */ /* 0x040fe200078e0204 */
[----:B------:R-:W2:Y:S01]  /*2820*/  LDCU UR5, c[0x0][0x654] ;  /* 0x0000ca80ff0577ac */ /* 0x000ea20008000800 */
[----:B------:R-:W-:Y:S01]  /*2830*/  IMAD R59, R59, 0x4, R2 ;  /* 0x000000043b3b7824 */ /* 0x000fe200078e0202 */
[----:B------:R-:W5:Y:S01]  /*2840*/  S2UR UR10, SR_CgaCtaId ;  /* 0x00000000000a79c3 */ /* 0x000f620000008800 */
[C---:B------:R-:W-:Y:S01]  /*2850*/  IMAD.IADD R5, R2.reuse, 0x1, R5 ;  /* 0x0000000102057824 */ /* 0x040fe200078e0205 */
[----:B------:R-:W-:Y:S01]  /*2860*/  ULEA UR17, UR9, UR8, 0x15 ;  /* 0x0000000809117291 */ /* 0x000fe2000f8ea8ff */
[----:B------:R-:W-:Y:S01]  /*2870*/  VIADD R2, R2, 0x68 ;  /* 0x0000006802027836 */ /* 0x000fe20000000000 */
[----:B------:R-:W-:Y:S01]  /*2880*/  USHF.R.S32.HI UR16, URZ, 0x1, UR16 ;  /* 0x00000001ff107899 */ /* 0x000fe20008011410 */
[----:B------:R-:W-:-:S02]  /*2890*/  VIADD R0, R5, 0x400 ;  /* 0x0000040005007836 */ /* 0x000fc40000000000 */
[----:B------:R-:W-:Y:S01]  /*28a0*/  VIADD R4, R5, 0x420 ;  /* 0x0000042005047836 */ /* 0x000fe20000000000 */
[----:B------:R-:W-:Y:S01]  /*28b0*/  PRMT R2, R7, 0x654, R2 ;  /* 0x0000065407027816 */ /* 0x000fe20000000002 */
[C---:B------:R-:W-:Y:S01]  /*28c0*/  VIADD R7, R5.reuse, 0x430 ;  /* 0x0000043005077836 */ /* 0x040fe20000000000 */
[----:B------:R-:W-:Y:S01]  /*28d0*/  SHF.R.U32.HI R55, RZ, 0x3, R0 ;  /* 0x00000003ff377819 */ /* 0x000fe20000011600 */
[----:B------:R-:W-:Y:S01]  /*28e0*/  VIADD R5, R5, 0x410 ;  /* 0x0000041005057836 */ /* 0x000fe20000000000 */
[----:B------:R-:W-:Y:S02]  /*28f0*/  SHF.R.U32.HI R57, RZ, 0x3, R4 ;  /* 0x00000003ff397819 */ /* 0x000fe40000011604 */
[----:B------:R-:W-:Y:S02]  /*2900*/  SHF.R.U32.HI R58, RZ, 0x3, R7 ;  /* 0x00000003ff3a7819 */ /* 0x000fe40000011607 */
[----:B------:R-:W-:Y:S01]  /*2910*/  SHF.R.U32.HI R56, RZ, 0x3, R5 ;  /* 0x00000003ff387819 */ /* 0x000fe20000011605 */
[----:B--2---:R-:W-:Y:S01]  /*2920*/  UIMAD UR5, UR5, UR6, UR12 ;  /* 0x00000006050572a4 */ /* 0x004fe2000f8e020c */
[----:B------:R-:W-:-:S02]  /*2930*/  LOP3.LUT R58, R7, 0x30, R58, 0x78, !PT ;  /* 0x00000030073a7812 */ /* 0x000fc400078e783a */
[----:B------:R-:W-:Y:S01]  /*2940*/  LOP3.LUT R57, R4, 0x30, R57, 0x78, !PT ;  /* 0x0000003004397812 */ /* 0x000fe200078e7839 */
[----:B------:R-:W-:Y:S01]  /*2950*/  UMOV UR12, URZ ;  /* 0x000000ff000c7c82 */ /* 0x000fe20008000000 */
[----:B------:R-:W-:Y:S02]  /*2960*/  LOP3.LUT R56, R5, 0x30, R56, 0x78, !PT ;  /* 0x0000003005387812 */ /* 0x000fe400078e7838 */
[----:B-1-345:R-:W-:-:S07]  /*2970*/  LOP3.LUT R55, R0, 0x30, R55, 0x78, !PT ;  /* 0x0000003000377812 */ /* 0x03afce00078e7837 */
.L_x_51:
[----:B------:R-:W-:Y:S01]  /*2980*/  IMAD.U32 R0, RZ, RZ, UR11 ;  /* 0x0000000bff007e24 */ /* 0x000fe2000f8e00ff */
[----:B---3--:R-:W-:Y:S01]  /*2990*/  MOV R7, 0x400 ;  /* 0x0000040000077802 */ /* 0x008fe20000000f00 */
[----:B------:R-:W-:Y:S01]  /*29a0*/  IMAD.U32 R5, R54, -0x80000000, RZ ;  /* 0x8000000036057824 */ /* 0x000fe200078e00ff */
[----:B------:R-:W-:Y:S02]  /*29b0*/  UIADD3 UR5, UPT, UPT, UR5, UR5, URZ ;  /* 0x0000000505057290 */ /* 0x000fe4000fffe0ff */
[----:B--2---:R-:W-:Y:S02]  /*29c0*/  LEA R4, R0, R7, 0x18 ;  /* 0x0000000700047211 */ /* 0x004fe400078ec0ff */
[----:B------:R-:W-:Y:S02]  /*29d0*/  ULOP3.LUT UR20, UR5, UR31, URZ, 0xfc, !UPT ;  /* 0x0000001f05147292 */ /* 0x000fe4000f8efcff */
[----:B-1----:R-:W1:Y:S02]  /*29e0*/  SYNCS.PHASECHK.TRANS64.TRYWAIT P0, [R4+URZ+0x60], R5 ;  /* 0x00006005040075a7 */ /* 0x002e6400080011ff */
[----:B------:R-:W-:-:S04]  /*29f0*/  ULEA.HI UR5, UR5, UR20, URZ, 0x1 ;  /* 0x0000001405057291 */ /* 0x000fc8000f8f08ff */
[----:B------:R-:W-:Y:S02]  /*2a00*/  ULOP3.LUT UR6, UR5, 0xfffffffe, URZ, 0xc0, !UPT ;  /* 0xfffffffe05067892 */ /* 0x000fe4000f8ec0ff */
[----:B------:R-:W-:Y:S02]  /*2a10*/  USHF.R.U32.HI UR5, URZ, 0x1, UR5 ;  /* 0x00000001ff057899 */ /* 0x000fe40008011605 */
[----:B------:R-:W-:Y:S02]  /*2a20*/  UISETP.NE.AND UP0, UPT, UR20, UR6, UPT ;  /* 0x000000061400728c */ /* 0x000fe4000bf05270 */
[----:B------:R-:W-:Y:S02]  /*2a30*/  UIADD3 UR6, UPT, UPT, UR5, -0x1, URZ ;  /* 0xffffffff05067890 */ /* 0x000fe4000fffe0ff */
[----:B------:R-:W-:Y:S01]  /*2a40*/  UISETP.LT.AND UP0, UPT, UR20, URZ, UP0 ;  /* 0x000000ff1400728c */ /* 0x000fe20008701270 */
[----:B------:R-:W2:Y:S10]  /*2a50*/  S2UR UR20, SR_CgaCtaId ;  /* 0x00000000001479c3 */ /* 0x000eb40000008800 */
[----:B------:R-:W-:-:S02]  /*2a60*/  @!UP0 UIADD3 UR6, UPT, UPT, UR5, URZ, URZ ;  /* 0x000000ff05068290 */ /* 0x000fc4000fffe0ff */
[----:B------:R-:W-:Y:S02]  /*2a70*/  UIADD3 UR28, UP0, UPT, UR18, 0x240, URZ ;  /* 0x00000240121c7890 */ /* 0x000fe4000ff1e0ff */
[----:B------:R-:W-:Y:S02]  /*2a80*/  ULEA UR6, UR6, UR31, 0x1 ;  /* 0x0000001f06067291 */ /* 0x000fe4000f8e08ff */
[----:B------:R-:W-:Y:S02]  /*2a90*/  USHF.L.U32 UR5, UR4, 0x8, URZ ;  /* 0x0000000804057899 */ /* 0x000fe400080006ff */
[----:B------:R-:W-:Y:S01]  /*2aa0*/  USHF.L.U32 UR6, UR6, 0x7, URZ ;  /* 0x0000000706067899 */ /* 0x000fe200080006ff */
[----:B-12---:R-:W-:Y:S11]  /*2ab0*/  @!P0 BRA `(.L_x_46) ;  /* 0x0000000c009c8947 */ /* 0x006ff60003800000 */
.L_x_65:
[----:B------:R-:W-:Y:S01]  /*2ac0*/  USHF.L.U32 UR4, UR12, 0x3, URZ ;  /* 0x000000030c047899 */ /* 0x000fe200080006ff */
[----:B------:R-:W-:Y:S01]  /*2ad0*/  HFMA2 R52, -RZ, RZ, 0, 0 ;  /* 0x00000000ff347431 */ /* 0x000fe200000001ff */
[----:B------:R-:W-:Y:S02]  /*2ae0*/  UIADD3.X UR29, UPT, UPT, URZ, UR19, URZ, UP0, !UPT ;  /* 0x00000013ff1d7290 */ /* 0x000fe400087fe4ff */
[----:B------:R-:W-:Y:S02]  /*2af0*/  UISETP.NE.AND UP0, UPT, UR9, URZ, UPT ;  /* 0x000000ff0900728c */ /* 0x000fe4000bf05270 */
[----:B------:R-:W-:Y:S01]  /*2b00*/  MOV R53, UR4 ;  /* 0x0000000400357c02 */ /* 0x000fe20008000f00 */
[----:B------:R-:W-:Y:S01]  /*2b10*/  UMOV UR26, UR17 ;  /* 0x00000011001a7c82 */ /* 0x000fe20008000000 */
[----:B------:R-:W-:-:S07]  /*2b20*/  UMOV UR27, URZ ;  /* 0x000000ff001b7c82 */ /* 0x000fce0008000000 */
.L_x_48:
[----:B-1----:R-:W1:Y:S02]  /*2b30*/  LDTM.x32 R4, tmem[UR26] ;  /* 0x0000001a000479ee */ /* 0x002e6400082c0000 */
[----:B-1----:R-:W-:Y:S02]  /*2b40*/  FMNMX.NAN R37, |R18|, |R34|, !PT ;  /* 0x4000002212257209 */ /* 0x002fe40007820200 */
[----:B------:R-:W-:Y:S02]  /*2b50*/  F2FP.BF16.F32.PACK_AB R43, R19, R18 ;  /* 0x00000012132b723e */ /* 0x000fe400000010ff */
[----:B------:R-:W-:Y:S02]  /*2b60*/  FMNMX.NAN R18, |R15|, |R31|, !PT ;  /* 0x4000001f0f127209 */ /* 0x000fe40007820200 */
[----:B------:R-:W-:Y:S02]  /*2b70*/  F2FP.BF16.F32.PACK_AB R39, R35, R34 ;  /* 0x000000222327723e */ /* 0x000fe400000010ff */
[----:B------:R-:W-:-:S02]  /*2b80*/  FMNMX3.NAN R34, |R10|, |R26|, R37, !PT ;  /* 0x4000001a0a227276 */ /* 0x000fc40007820225 */
[----:B------:R-:W-:Y:S02]  /*2b90*/  F2FP.BF16.F32.PACK_AB R51, R11, R10 ;  /* 0x0000000a0b33723e */ /* 0x000fe400000010ff */
[C---:B------:R-:W-:Y:S02]  /*2ba0*/  FMNMX3.NAN R10, |R7|.reuse, |R23|, R18, !PT ;  /* 0x40000017070a7276 */ /* 0x040fe40007820212 */
[----:B------:R-:W-:Y:S02]  /*2bb0*/  F2FP.BF16.F32.PACK_AB R49, R7, R6 ;  /* 0x000000060731723e */ /* 0x000fe400000010ff */
[----:B------:R-:W-:Y:S02]  /*2bc0*/  FMNMX.NAN R7, |R16|, |R32|, !PT ;  /* 0x4000002010077209 */ /* 0x000fe40007820200 */
[----:B------:R-:W-:Y:S02]  /*2bd0*/  F2FP.BF16.F32.PACK_AB R42, R17, R16 ;  /* 0x00000010112a723e */ /* 0x000fe400000010ff */
[----:B------:R-:W-:-:S02]  /*2be0*/  LEA.HI R16, R53, R53, RZ, 0x1 ;  /* 0x0000003535107211 */ /* 0x000fc400078f08ff */
[----:B------:R-:W-:Y:S02]  /*2bf0*/  F2FP.BF16.F32.PACK_AB R41, R15, R14 ;  /* 0x0000000e0f29723e */ /* 0x000fe400000010ff */
[----:B------:R-:W-:Y:S02]  /*2c00*/  LOP3.LUT R16, R16, 0xfffffffe, RZ, 0xc0, !PT ;  /* 0xfffffffe10107812 */ /* 0x000fe400078ec0ff */
[----:B------:R-:W-:Y:S02]  /*2c10*/  FMNMX.NAN R36, |R19|, |R35|, !PT ;  /* 0x4000002313247209 */ /* 0x000fe40007820200 */
[----:B------:R-:W-:Y:S02]  /*2c20*/  FMNMX.NAN R15, |R12|, |R28|, !PT ;  /* 0x4000001c0c0f7209 */ /* 0x000fe40007820200 */
[----:B------:R-:W-:Y:S01]  /*2c30*/  F2FP.BF16.F32.PACK_AB R40, R13, R12 ;  /* 0x0000000c0d28723e */ /* 0x000fe200000010ff */
[----:B------:R-:W-:Y:S01]  /*2c40*/  IMAD.IADD R12, R53, 0x1, -R16 ;  /* 0x00000001350c7824 */ /* 0x000fe200078e0a10 */
[----:B------:R-:W-:-:S02]  /*2c50*/  FMNMX.NAN R19, |R14|, |R30|, !PT ;  /* 0x4000001e0e137209 */ /* 0x000fc40007820200 */
[----:B------:R-:W-:Y:S01]  /*2c60*/  FMNMX.NAN R14, |R17|, |R33|, !PT ;  /* 0x40000021110e7209 */ /* 0x000fe20007820200 */
[C---:B------:R-:W-:Y:S01]  /*2c70*/  IMAD R17, R12.reuse, 0x2000, R55 ;  /* 0x000020000c117824 */ /* 0x040fe200078e0237 */
[----:B------:R-:W-:Y:S01]  /*2c80*/  FMNMX3.NAN R35, |R11|, |R27|, R36, !PT ;  /* 0x4000001b0b237276 */ /* 0x000fe20007820224 */
[----:B------:R-:W-:Y:S01]  /*2c90*/  IMAD R16, R12, 0x2000, R56 ;  /* 0x000020000c107824 */ /* 0x000fe200078e0238 */
[----:B------:R-:W-:Y:S02]  /*2ca0*/  FMNMX3.NAN R11, |R6|, |R22|, R19, !PT ;  /* 0x40000016060b7276 */ /* 0x000fe40007820213 */
[----:B------:R-:W-:Y:S02]  /*2cb0*/  F2FP.BF16.F32.PACK_AB R50, R9, R8 ;  /* 0x000000080932723e */ /* 0x000fe400000010ff */
[----:B------:R-:W-:Y:S02]  /*2cc0*/  F2FP.BF16.F32.PACK_AB R48, R5, R4 ;  /* 0x000000040530723e */ /* 0x000fe400000010ff */
[----:B------:R-:W-:Y:S01]  /*2cd0*/  FMNMX.NAN R6, |R13|, |R29|, !PT ;  /* 0x4000001d0d067209 */ /* 0x000fe20007820200 */
[----:B------:R-:W-:Y:S01]  /*2ce0*/  IMAD R13, R12, 0x2000, R57 ;  /* 0x000020000c0d7824 */ /* 0x000fe200078e0239 */
[----:B------:R-:W-:Y:S01]  /*2cf0*/  F2FP.BF16.F32.PACK_AB R47, R27, R26 ;  /* 0x0000001a1b2f723e */ /* 0x000fe200000010ff */
[----:B------:R1:W-:Y:S01]  /*2d00*/  STS.128 [R17], R48 ;  /* 0x0000003011007388 */ /* 0x0003e20000000c00 */
[----:B------:R-:W-:-:S02]  /*2d10*/  F2FP.BF16.F32.PACK_AB R45, R23, R22 ;  /* 0x00000016172d723e */ /* 0x000fc400000010ff */
[----:B------:R-:W-:Y:S01]  /*2d20*/  FMNMX3.NAN R14, |R9|, |R25|, R14, !PT ;  /* 0x40000019090e7276 */ /* 0x000fe2000782020e */
[----:B------:R-:W-:Y:S01]  /*2d30*/  IMAD R9, R12, 0x2000, R58 ;  /* 0x000020000c097824 */ /* 0x000fe200078e023a */
[----:B------:R-:W-:Y:S01]  /*2d40*/  F2FP.BF16.F32.PACK_AB R46, R25, R24 ;  /* 0x00000018192e723e */ /* 0x000fe200000010ff */
[----:B------:R1:W-:Y:S01]  /*2d50*/  STS.128 [R16], R40 ;  /* 0x0000002810007388 */ /* 0x0003e20000000c00 */
[----:B------:R-:W-:Y:S02]  /*2d60*/  F2FP.BF16.F32.PACK_AB R44, R21, R20 ;  /* 0x00000014152c723e */ /* 0x000fe400000010ff */
[----:B------:R-:W-:Y:S02]  /*2d70*/  F2FP.BF16.F32.PACK_AB R37, R31, R30 ;  /* 0x0000001e1f25723e */ /* 0x000fe400000010ff */
[----:B------:R-:W-:Y:S01]  /*2d80*/  F2FP.BF16.F32.PACK_AB R38, R33, R32 ;  /* 0x000000202126723e */ /* 0x000fe200000010ff */
[----:B------:R1:W-:Y:S01]  /*2d90*/  STS.128 [R13], R44 ;  /* 0x0000002c0d007388 */ /* 0x0003e20000000c00 */
[----:B------:R-:W-:-:S02]  /*2da0*/  F2FP.BF16.F32.PACK_AB R36, R29, R28 ;  /* 0x0000001c1d24723e */ /* 0x000fc400000010ff */
[----:B------:R-:W-:-:S03]  /*2db0*/  FMNMX3.NAN R7, |R8|, |R24|, R7, !PT ;  /* 0x4000001808077276 */ /* 0x000fc60007820207 */
[----:B------:R1:W-:Y:S01]  /*2dc0*/  STS.128 [R9], R36 ;  /* 0x0000002409007388 */ /* 0x0003e20000000c00 */
[----:B------:R2:W-:Y:S06]  /*2dd0*/  MEMBAR.ALL.CTA ;  /* 0x0000000000007992 */ /* 0x0005ec0000008000 */
[----:B--2---:R-:W2:Y:S02]  /*2de0*/  FENCE.VIEW.ASYNC.S ;  /* 0x00000000000073c6 */ /* 0x004ea40000000000 */
[----:B--2---:R-:W-:Y:S06]  /*2df0*/  BAR.SYNC.DEFER_BLOCKING 0x2, 0x80 ;  /* 0x0082000000007b1d */ /* 0x004fec0000010000 */
[----:B------:R-:W-:Y:S05]  /*2e00*/  BRA.U UP0, `(.L_x_47) ;  /* 0x0000000100287547 */ /* 0x000fea000b800000 */
[----:B------:R-:W-:Y:S01]  /*2e10*/  IMAD.U32 R0, RZ, RZ, UR20 ;  /* 0x00000014ff007e24 */ /* 0x000fe2000f8e00ff */
[----:B-1----:R-:W-:Y:S01]  /*2e20*/  MOV R9, 0x400 ;  /* 0x0000040000097802 */ /* 0x002fe20000000f00 */
[----:B------:R-:W-:-:S03]  /*2e30*/  IMAD.SHL.U32 R12, R12, 0x1000, RZ ;  /* 0x000010000c0c7824 */ /* 0x000fc600078e00ff */
[----:B------:R-:W-:-:S04]  /*2e40*/  LEA R9, R0, R9, 0x18 ;  /* 0x0000000900097211 */ /* 0x000fc800078ec0ff */
[----:B------:R-:W-:-:S04]  /*2e50*/  IADD3 R9, PT, PT, R9, R12, R12 ;  /* 0x0000000c09097210 */ /* 0x000fc80007ffe00c */
[----:B------:R-:W-:-:S13]  /*2e60*/  R2UR UR4, R9 ;  /* 0x00000000090472ca */ /* 0x000fda00000e0000 */
[----:B------:R-:W-:-:S09]  /*2e70*/  UIADD3 UR4, UPT, UPT, UR4, 0x400, URZ ;  /* 0x0000040004047890 */ /* 0x000fd2000fffe0ff */
[----:B------:R2:W-:Y:S01]  /*2e80*/  UTMASTG.2D [UR4], [UR28], desc[URZ] ;  /* 0x0000ff041c0073b5 */ /* 0x0005e20008009000 */
[----:B------:R0:W-:Y:S01]  /*2e90*/  UTMACMDFLUSH ;  /* 0x00000000000079b7 */ /* 0x0001e20000000000 */
[----:B--2---:R-:W-:-:S04]  /*2ea0*/  DEPBAR.LE SB0, 0x1 ;  /* 0x000080400000791a */ /* 0x004fc80000000000 */
.L_x_47:
[----:B------:R-:W-:Y:S01]  /*2eb0*/  BAR.SYNC.DEFER_BLOCKING 0x2, 0x80 ;  /* 0x0082000000007b1d */ /* 0x000fe20000010000 */
[----:B------:R-:W-:Y:S01]  /*2ec0*/  UIADD3 UR27, UPT, UPT, UR27, 0x1, URZ ;  /* 0x000000011b1b7890 */ /* 0x000fe2000fffe0ff */
[----:B------:R-:W-:Y:S01]  /*2ed0*/  FMNMX3.NAN R5, |R5|, |R21|, R6, !PT ;  /* 0x4000001505057276 */ /* 0x000fe20007820206 */
[----:B------:R-:W-:Y:S01]  /*2ee0*/  VIADD R53, R53, 0x1 ;  /* 0x0000000135357836 */ /* 0x000fe20000000000 */
[----:B------:R-:W-:Y:S01]  /*2ef0*/  FMNMX3.NAN R4, |R4|, |R20|, R15, !PT ;  /* 0x4000001404047276 */ /* 0x000fe2000782020f */
[----:B------:R-:W-:Y:S01]  /*2f00*/  UISETP.NE.AND UP1, UPT, UR27, 0x8, UPT ;  /* 0x000000081b00788c */ /* 0x000fe2000bf25270 */
[----:B------:R-:W-:Y:S01]  /*2f10*/  FMNMX.NAN R10, R35, R10, !PT ;  /* 0x0000000a230a7209 */ /* 0x000fe20007820000 */
[----:B------:R-:W-:Y:S01]  /*2f20*/  UIADD3 UR26, UPT, UPT, UR26, 0x20, URZ ;  /* 0x000000201a1a7890 */ /* 0x000fe2000fffe0ff */
[----:B------:R-:W-:Y:S01]  /*2f30*/  FMNMX.NAN R11, R34, R11, !PT ;  /* 0x0000000b220b7209 */ /* 0x000fe20007820000 */
[----:B------:R-:W-:Y:S01]  /*2f40*/  UIADD3 UR5, UPT, UPT, UR5, 0x20, URZ ;  /* 0x0000002005057890 */ /* 0x000fe2000fffe0ff */
[----:B------:R-:W-:-:S02]  /*2f50*/  FMNMX3.NAN R5, R5, R14, R10, !PT ;  /* 0x0000000e05057276 */ /* 0x000fc4000782000a */
[----:B------:R-:W-:-:S04]  /*2f60*/  FMNMX3.NAN R4, R4, R7, R11, !PT ;  /* 0x0000000704047276 */ /* 0x000fc8000782000b */
[----:B------:R-:W-:-:S04]  /*2f70*/  FMNMX3.NAN R5, R4, R5, RZ, !PT ;  /* 0x0000000504057276 */ /* 0x000fc800078200ff */
[----:B------:R-:W-:Y:S01]  /*2f80*/  FMNMX R52, R5, R52, !PT ;  /* 0x0000003405347209 */ /* 0x000fe20007800000 */
[----:B------:R-:W-:Y:S06]  /*2f90*/  BRA.U UP1, `(.L_x_48) ;  /* 0xfffffff901e47547 */ /* 0x000fec000b83ffff */
[----:B------:R-:W-:Y:S01]  /*2fa0*/  CREDUX.MAX.S32 UR4, R52 ;  /* 0x00000000340472cc */ /* 0x000fe20000000200 */
[----:B------:R-:W-:Y:S01]  /*2fb0*/  BSSY.RECONVERGENT B0, `(.L_x_49) ;  /* 0x000000f000007945 */ /* 0x000fe20003800200 */
[----:B------:R-:W-:-:S11]  /*2fc0*/  ISETP.NE.AND P0, PT, R3, RZ, PT ;  /* 0x000000ff0300720c */ /* 0x000fd60003f05270 */
[----:B------:R-:W-:-:S05]  /*2fd0*/  IMAD.U32 R4, RZ, RZ, UR4 ;  /* 0x00000004ff047e24 */ /* 0x000fca000f8e00ff */
[----:B------:R2:W-:Y:S01]  /*2fe0*/  @!P0 STS [R59+0x38c00], R4 ;  /* 0x038c00043b008388 */ /* 0x0005e20000000800 */
[----:B------:R-:W-:Y:S01]  /*2ff0*/  BAR.SYNC.DEFER_BLOCKING 0x2, 0x80 ;  /* 0x0082000000007b1d */ /* 0x000fe20000010000 */
[----:B------:R-:W-:-:S13]  /*3000*/  LOP3.LUT P0, RZ, R3, UR9, RZ, 0xfc, !PT ;  /* 0x0000000903ff7c12 */ /* 0x000fda000f80fcff */
[----:B------:R-:W-:Y:S05]  /*3010*/  @P0 BRA `(.L_x_50) ;  /* 0x0000000000200947 */ /* 0x000fea0003800000 */
[----:B------:R-:W-:Y:S01]  /*3020*/  IMAD.U32 R0, RZ, RZ, UR10 ;  /* 0x0000000aff007e24 */ /* 0x000fe2000f8e00ff */
[----:B------:R-:W-:Y:S01]  /*3030*/  MOV R5, 0x400 ;  /* 0x0000040000057802 */ /* 0x000fe20000000f00 */
[----:B-1----:R-:W1:Y:S03]  /*3040*/  LDC.64 R8, c[0x0][0x640] ;  /* 0x00019000ff087b82 */ /* 0x002e660000000a00 */
[----:B------:R-:W-:-:S06]  /*3050*/  LEA R5, R0, R5, 0x18 ;  /* 0x0000000500057211 */ /* 0x000fcc00078ec0ff */
[----:B--2---:R-:W2:Y:S02]  /*3060*/  LDS.128 R4, [R5+0x38c00] ;  /* 0x038c000005047984 */ /* 0x004ea40000000c00 */
[----:B--2---:R-:W-:-:S04]  /*3070*/  FMNMX3 R4, R4, RZ, R5, !PT ;  /* 0x000000ff04047276 */ /* 0x004fc80007800005 */
[----:B------:R-:W-:-:S05]  /*3080*/  FMNMX3 R7, R4, R6, R7, !PT ;  /* 0x0000000604077276 */ /* 0x000fca0007800007 */
[----:B-1----:R3:W-:Y:S02]  /*3090*/  REDG.E.MAX.S32.STRONG.GPU desc[UR24][R8.64], R7 ;  /* 0x000000070800798e */ /* 0x0027e4000d12e318 */
.L_x_50:
[----:B------:R-:W-:Y:S05]  /*30a0*/  BSYNC.RECONVERGENT B0 ;  /* 0x0000000000007941 */ /* 0x000fea0003800200 */
.L_x_49:
[----:B------:R-:W4:Y:S01]  /*30b0*/  LDCU.64 UR4, c[0x0][0x648] ;  /* 0x0000c900ff0477ac */ /* 0x000f220008000a00 */
[----:B------:R-:W-:Y:S01]  /*30c0*/  LOP3.LUT R54, R54, 0x1, RZ, 0x3c, !PT ;  /* 0x0000000136367812 */ /* 0x000fe200078e3cff */
[----:B------:R-:W-:Y:S01]  /*30d0*/  UIADD3 UR7, UPT, UPT, UR16, UR7, URZ ;  /* 0x0000000710077290 */ /* 0x000fe2000fffe0ff */
[----:B------:R-:W-:-:S03]  /*30e0*/  ELECT P0, URZ, PT ;  /* 0x0000000000ff782f */ /* 0x000fc60003800000 */
[----:B------:R-:W-:Y:S02]  /*30f0*/  UISETP.GE.AND UP0, UPT, UR7, 0x100, UPT ;  /* 0x000001000700788c */ /* 0x000fe4000bf06270 */
[----:B------:R-:W-:Y:S02]  /*3100*/  UIADD3 UR12, UPT, UPT, UR12, 0x1, URZ ;  /* 0x000000010c0c7890 */ /* 0x000fe4000fffe0ff */
[----:B----4-:R-:W-:-:S06]  /*3110*/  UIMAD.WIDE.U32 UR26, UR7, UR5, URZ ;  /* 0x00000005071a72a5 */ /* 0x010fcc000f8e00ff */
[----:B------:R-:W-:Y:S01]  /*3120*/  @P0 IMAD.MOV.U32 R5, RZ, RZ, 0x1 ;  /* 0x00000001ff050424 */ /* 0x000fe200078e00ff */
[----:B------:R-:W4:Y:S03]  /*3130*/  LDCU UR5, c[0x0][0x658] ;  /* 0x0000cb00ff0577ac */ /* 0x000f260008000800 */
[----:B------:R5:W-:Y:S01]  /*3140*/  @P0 SYNCS.ARRIVE.TRANS64.RED.ART0 RZ, [R2+URZ], R5 ;  /* 0x0000000502ff09a7 */ /* 0x000be200085004ff */
[----:B------:R-:W-:-:S04]  /*3150*/  UIADD3 UR6, UPT, UPT, UR7, -UR27, URZ ;  /* 0x8000001b07067290 */ /* 0x000fc8000fffe0ff */
[----:B------:R-:W-:-:S04]  /*3160*/  USHF.R.U32.HI UR6, URZ, UR23, UR6 ;  /* 0x00000017ff067299 */ /* 0x000fc80008011606 */
[----:B------:R-:W-:-:S04]  /*3170*/  UIADD3 UR6, UPT, UPT, UR27, UR6, URZ ;  /* 0x000000061b067290 */ /* 0x000fc8000fffe0ff */
[----:B------:R-:W-:-:S04]  /*3180*/  USHF.R.U32.HI UR6, URZ, UR22, UR6 ;  /* 0x00000016ff067299 */ /* 0x000fc80008011606 */
[----:B------:R-:W-:-:S04]  /*3190*/  UIADD3 UR6, UPT, UPT, -UR6, URZ, URZ ;  /* 0x000000ff06067290 */ /* 0x000fc8000fffe1ff */
[----:B------:R-:W-:-:S04]  /*31a0*/  UIMAD UR6, UR4, UR6, UR7 ;  /* 0x00000006040672a4 */ /* 0x000fc8000f8e0207 */
[----:B----4-:R-:W-:Y:S01]  /*31b0*/  UIMAD.WIDE.U32 UR26, UR6, UR5, URZ ;  /* 0x00000005061a72a5 */ /* 0x010fe2000f8e00ff */
[----:B------:R-:W4:Y:S03]  /*31c0*/  LDCU.64 UR4, c[0x0][0x660] ;  /* 0x0000cc00ff0477ac */ /* 0x000f260008000a00 */
[----:B------:R-:W-:-:S04]  /*31d0*/  UIADD3 UR20, UPT, UPT, UR6, -UR27, URZ ;  /* 0x8000001b06147290 */ /* 0x000fc8000fffe0ff */
[----:B------:R-:W-:-:S04]  /*31e0*/  USHF.R.U32.HI UR20, URZ, UR21, UR20 ;  /* 0x00000015ff147299 */ /* 0x000fc80008011614 */
[----:B------:R-:W-:-:S04]  /*31f0*/  UIADD3 UR20, UPT, UPT, UR27, UR20, URZ ;  /* 0x000000141b147290 */ /* 0x000fc8000fffe0ff */
[----:B------:R-:W-:-:S04]  /*3200*/  USHF.R.U32.HI UR26, URZ, UR15, UR20 ;  /* 0x0000000fff1a7299 */ /* 0x000fc80008011614 */
[----:B----4-:R-:W-:Y:S01]  /*3210*/  UIMAD.WIDE.U32 UR28, UR26, UR5, URZ ;  /* 0x000000051a1c72a5 */ /* 0x010fe2000f8e00ff */
[----:B------:R-:W4:Y:S06]  /*3220*/  LDCU UR5, c[0x0][0x654] ;  /* 0x0000ca80ff0577ac */ /* 0x000f2c0008000800 */
[----:B------:R-:W-:Y:S02]  /*3230*/  UMOV UR27, UR29 ;  /* 0x0000001d001b7c82 */ /* 0x000fe40008000000 */
[----:B------:R-:W-:-:S04]  /*3240*/  UIADD3 UR20, UPT, UPT, UR26, -UR27, URZ ;  /* 0x8000001b1a147290 */ /* 0x000fc8000fffe0ff */
[----:B------:R-:W-:-:S04]  /*3250*/  USHF.R.U32.HI UR20, URZ, UR14, UR20 ;  /* 0x0000000eff147299 */ /* 0x000fc80008011614 */
[----:B------:R-:W-:Y:S02]  /*3260*/  UIADD3 UR27, UPT, UPT, UR27, UR20, URZ ;  /* 0x000000141b1b7290 */ /* 0x000fe4000fffe0ff */
[----:B------:R-:W-:Y:S02]  /*3270*/  UIADD3 UR20, UPT, UPT, -UR26, URZ, URZ ;  /* 0x000000ff1a147290 */ /* 0x000fe4000fffe1ff */
[----:B------:R-:W-:Y:S02]  /*3280*/  USHF.R.U32.HI UR27, URZ, UR13, UR27 ;  /* 0x0000000dff1b7299 */ /* 0x000fe4000801161b */
[----:B----4-:R-:W-:Y:S02]  /*3290*/  UIMAD UR5, UR5, UR20, UR6 ;  /* 0x00000014050572a4 */ /* 0x010fe4000f8e0206 */
[----:B------:R-:W-:-:S04]  /*32a0*/  UIADD3 UR27, UPT, UPT, -UR27, URZ, URZ ;  /* 0x000000ff1b1b7290 */ /* 0x000fc8000fffe1ff */
[----:B------:R-:W-:Y:S01]  /*32b0*/  UIMAD UR4, UR4, UR27, UR26 ;  /* 0x0000001b040472a4 */ /* 0x000fe2000f8e021a */
[----:B-----5:R-:W-:Y:S11]  /*32c0*/  BRA.U !UP0, `(.L_x_51) ;  /* 0xfffffff508ac7547 */ /* 0x020ff6000b83ffff */
.L_x_45:
[----:B------:R-:W4:Y:S01]  /*32d0*/  S2R R3, SR_CgaCtaId ;  /* 0x0000000000037919 */ /* 0x000f220000008800 */
[----:B------:R-:W-:Y:S02]  /*32e0*/  MOV R2, 0x400 ;  /* 0x0000040000027802 */ /* 0x000fe40000000f00 */
[----:B--2---:R-:W-:Y:S01]  /*32f0*/  LOP3.LUT R4, R0, 0x1, RZ, 0x3c, !PT ;  /* 0x0000000100047812 */ /* 0x004fe200078e3cff */
[----:B------:R-:W-:Y:S01]  /*3300*/  BAR.SYNC.DEFER_BLOCKING 0x2, 0x80 ;  /* 0x0082000000007b1d */ /* 0x000fe20000010000 */
[----:B------:R-:W-:Y:S01]  /*3310*/  IMAD.MOV.U32 R0, RZ, RZ, 0x1 ;  /* 0x00000001ff007424 */ /* 0x000fe200078e00ff */
[----:B----4-:R-:W-:-:S05]  /*3320*/  LEA R2, R3, R2, 0x18 ;  /* 0x0000000203027211 */ /* 0x010fca00078ec0ff */
[----:B------:R-:W-:-:S05]  /*3330*/  VIADD R5, R2, 0x70 ;  /* 0x0000007002057836 */ /* 0x000fca0000000000 */
[----:B------:R-:W-:-:S04]  /*3340*/  PRMT R5, R4, 0x654, R5 ;  /* 0x0000065404057816 */ /* 0x000fc80000000005 */
[----:B------:R2:W-:Y:S01]  /*3350*/  SYNCS.ARRIVE.TRANS64.RED.ART0 RZ, [R5+URZ], R0 ;  /* 0x0000000005ff79a7 */ /* 0x0005e200085004ff */
[----:B------:R-:W4:Y:S02]  /*3360*/  SYNCS.PHASECHK.TRANS64.TRYWAIT P0, [R2+URZ+0x70], RZ ;  /* 0x000070ff020075a7 */ /* 0x000f2400080011ff */
[----:B--2-4-:R-:W-:Y:S05]  /*3370*/  @!P0 BRA `(.L_x_52) ;  /* 0x0000000400888947 */ /* 0x014fea0003800000 */
.L_x_66:
[----:B------:R-:W-:Y:S01]  /*3380*/  NOP ;  /* 0x0000000000007918 */ /* 0x000fe20000000000 */
[----:B------:R-:W-:Y:S01]  /*3390*/  MOV R0, 0x50 ;  /* 0x0000005000007802 */ /* 0x000fe20000000f00 */
[----:B------:R-:W-:Y:S01]  /*33a0*/  ULOP3.LUT UR8, UR8, 0xffff, URZ, 0xc0, !UPT ;  /* 0x0000ffff08087892 */ /* 0x000fe2000f8ec0ff */
[----:B------:R-:W-:Y:S02]  /*33b0*/  UMOV UR5, 0x1 ;  /* 0x0000000100057882 */ /* 0x000fe40000000000 */
[----:B------:R-:W-:Y:S01]  /*33c0*/  LEA R3, R3, R0, 0x18 ;  /* 0x0000000003037211 */ /* 0x000fe200078ec0ff */
[----:B------:R-:W-:Y:S01]  /*33d0*/  USHF.R.U32.HI UR8, URZ, 0x5, UR8 ;  /* 0x00000005ff087899 */ /* 0x000fe20008011608 */
[----:B------:R-:W-:-:S03]  /*33e0*/  UMOV UR4, 0xffff ;  /* 0x0000ffff00047882 */ /* 0x000fc60000000000 */
[----:B------:R-:W4:Y:S01]  /*33f0*/  LDS R0, [R3] ;  /* 0x0000000003007984 */ /* 0x000f220000000800 */
[----:B------:R-:W-:Y:S02]  /*3400*/  UIADD3 UR7, UPT, UPT, UR8, 0x10, URZ ;  /* 0x0000001008077890 */ /* 0x000fe4000fffe0ff */
[----:B------:R-:W-:Y:S02]  /*3410*/  USHF.L.U32 UR4, UR4, UR8, URZ ;  /* 0x0000000804047299 */ /* 0x000fe400080006ff */
[----:B------:R-:W-:-:S04]  /*3420*/  USHF.L.U32 UR7, UR5, UR7, URZ ;  /* 0x0000000705077299 */ /* 0x000fc800080006ff */
[----:B------:R-:W-:-:S04]  /*3430*/  ULOP3.LUT UR7, UR7, UR4, URZ, 0xfc, !UPT ;  /* 0x0000000407077292 */ /* 0x000fc8000f8efcff */
[----:B------:R-:W-:Y:S01]  /*3440*/  ULOP3.LUT UR5, UR7, 0xffff, URZ, 0xc0, !UPT ;  /* 0x0000ffff07057892 */ /* 0x000fe2000f8ec0ff */
[----:B----4-:R-:W-:-:S13]  /*3450*/  R2UR UR6, R0 ;  /* 0x00000000000672ca */ /* 0x010fda00000e0000 */
[----:B------:R-:W-:-:S04]  /*3460*/  ULOP3.LUT UR4, UR7, 0xffff, UR6, 0x80, !UPT ;  /* 0x0000ffff07047892 */ /* 0x000fc8000f8e8006 */
[----:B------:R-:W-:-:S09]  /*3470*/  UISETP.NE.AND UP0, UPT, UR4, UR5, UPT ;  /* 0x000000050400728c */ /* 0x000fd2000bf05270 */
[----:B------:R-:W-:Y:S05]  /*3480*/  BRA.U UP0, `(.L_x_53) ;  /* 0x00000001004c7547 */ /* 0x000fea000b800000 */
[----:B------:R-:W-:Y:S02]  /*3490*/  USHF.R.U32.HI UR4, URZ, 0x10, UR7 ;  /* 0x00000010ff047899 */ /* 0x000fe40008011607 */
[----:B------:R-:W-:-:S04]  /*34a0*/  USHF.R.U32.HI UR5, URZ, 0x10, UR6 ;  /* 0x00000010ff057899 */ /* 0x000fc80008011606 */
[----:B------:R-:W-:-:S04]  /*34b0*/  ULOP3.LUT UR5, UR5, UR4, URZ, 0xc0, !UPT ;  /* 0x0000000405057292 */ /* 0x000fc8000f8ec0ff */
[----:B------:R-:W-:-:S09]  /*34c0*/  UISETP.NE.AND UP0, UPT, UR5, UR4, UPT ;  /* 0x000000040500728c */ /* 0x000fd2000bf05270 */
[----:B------:R-:W-:Y:S05]  /*34d0*/  BRA.U UP0, `(.L_x_54) ;  /* 0x00000001002c7547 */ /* 0x000fea000b800000 */
[----:B--2---:R-:W2:Y:S01]  /*34e0*/  S2R R2, SR_LANEID ;  /* 0x0000000000027919 */ /* 0x004ea20000000000 */
[----:B------:R-:W-:Y:S01]  /*34f0*/  ULOP3.LUT UR7, URZ, UR7, URZ, 0x33, !UPT ;  /* 0x00000007ff077292 */ /* 0x000fe2000f8e33ff */
[----:B------:R-:W-:Y:S02]  /*3500*/  VOTEU.ANY UR5, UPT, PT ;  /* 0x0000000000057886 */ /* 0x000fe400038e0100 */
[----:B------:R-:W-:-:S03]  /*3510*/  UFLO.U32 UR5, UR5 ;  /* 0x00000005000572bd */ /* 0x000fc600080e0000 */
[----:B------:R-:W-:-:S04]  /*3520*/  IMAD.U32 R0, RZ, RZ, UR7 ;  /* 0x00000007ff007e24 */ /* 0x000fc8000f8e00ff */
[----:B------:R-:W4:Y:S02]  /*3530*/  REDUX UR4, R0 ;  /* 0x00000000000473c4 */ /* 0x000f240000000000 */
[----:B------:R5:W-:Y:S01]  /*3540*/  UTCATOMSWS.AND URZ, UR7 ;  /* 0x0000000700ff79e3 */ /* 0x000be20008000000 */
[----:B--2---:R-:W-:Y:S02]  /*3550*/  ISETP.EQ.U32.AND P0, PT, R2, UR5, PT ;  /* 0x0000000502007c0c */ /* 0x004fe4000bf02070 */
[----:B----4-:R-:W-:-:S11]  /*3560*/  MOV R2, UR4 ;  /* 0x0000000400027c02 */ /* 0x010fd60008000f00 */
[----:B------:R5:W-:Y:S01]  /*3570*/  @P0 ATOMS.AND RZ, [R3], R2 ;  /* 0x0000000203ff038c */ /* 0x000be20002800000 */
[----:B------:R-:W-:Y:S05]  /*3580*/  BRA `(.L_x_55) ;  /* 0x0000000000147947 */ /* 0x000fea0003800000 */
.L_x_54:
[----:B--2---:R-:W-:Y:S02]  /*3590*/  MOV R2, 0x35b0 ;  /* 0x000035b000027802 */ /* 0x004fe40000000f00 */
[----:B-1-3--:R-:W-:Y:S05]  /*35a0*/  CALL.REL.NOINC `($__internal_0_$__cuda_sm10x_tcgen05_guardrail_trap_col_being_dealloced_not_returned_by_alloc) ;  /* 0x0000000400107944 */ /* 0x00afea0003c00000 */
[----:B------:R-:W-:Y:S05]  /*35b0*/  BRA `(.L_x_55) ;  /* 0x0000000000087947 */ /* 0x000fea0003800000 */
.L_x_53:
[----:B--2---:R-:W-:Y:S02]  /*35c0*/  MOV R2, 0x35e0 ;  /* 0x000035e000027802 */ /* 0x004fe40000000f00 */
[----:B-1-3--:R-:W-:Y:S05]  /*35d0*/  CALL.REL.NOINC `($__internal_2_$__cuda_sm10x_tcgen05_guardrail_trap_unallocated_columns_being_dealloced) ;  /* 0x00000004001c7944 */ /* 0x00afea0003c00000 */
.L_x_55:
[----:B------:R-:W-:Y:S01]  /*35e0*/  NOP ;  /* 0x0000000000007918 */ /* 0x000fe20000000000 */
[----:B------:R-:W-:-:S04]  /*35f0*/  DEPBAR.LE SB0, 0x0 ;  /* 0x000080000000791a */ /* 0x000fc80000000000 */
[----:B-----5:R-:W-:Y:S05]  /*3600*/  EXIT ;  /* 0x000000000000794d */ /* 0x020fea0003800000 */
.L_x_18:
[----:B------:R-:W-:Y:S02]  /*3610*/  MOV R2, UR4 ;  /* 0x0000000400027c02 */ /* 0x000fe40008000f00 */
[----:B------:R-:W-:Y:S02]  /*3620*/  MOV R3, UR4 ;  /* 0x0000000400037c02 */ /* 0x000fe40008000f00 */
[----:B------:R-:W-:-:S07]  /*3630*/  MOV R0, UR25 ;  /* 0x0000001900007c02 */ /* 0x000fce0008000f00 */
.L_x_56:
[----:B-1----:R1:W2:Y:S02]  /*3640*/  SYNCS.PHASECHK.TRANS64.TRYWAIT P0, [R0+URZ+0x30], R3 ;  /* 0x00003003000075a7 */ /* 0x0022a400080011ff */
[----:B--2---:R-:W-:Y:S05]  /*3650*/  @!P0 NANOSLEEP.SYNCS 0x989680 ;  /* 0x009896800000895d */ /* 0x004fea0003900000 */
[----:B------:R-:W2:Y:S02]  /*3660*/  @!P0 SYNCS.PHASECHK.TRANS64 P0, [R0+URZ+0x30], R3 ;  /* 0x00003003000085a7 */ /* 0x000ea400080010ff */
[----:B--2---:R-:W-:Y:S05]  /*3670*/  @!P0 BRA `(.L_x_56) ;  /* 0xfffffffc00f08947 */ /* 0x004fea000383ffff */
[----:B------:R-:W-:Y:S05]  /*3680*/  BRA `(.L_x_17) ;  /* 0xffffffd4007c7947 */ /* 0x000fea000383ffff */
.L_x_22:
[----:B------:R-:W-:Y:S02]  /*3690*/  MOV R2, UR5 ;  /* 0x0000000500027c02 */ /* 0x000fe40008000f00 */
[----:B------:R-:W-:Y:S02]  /*36a0*/  MOV R3, UR5 ;  /* 0x0000000500037c02 */ /* 0x000fe40008000f00 */
[----:B------:R-:W-:-:S07]  /*36b0*/  MOV R0, UR4 ;  /* 0x0000000400007c02 */ /* 0x000fce0008000f00 */
.L_x_57:
[----:B-1----:R1:W5:Y:S02]  /*36c0*/  SYNCS.PHASECHK.TRANS64.TRYWAIT P0, [R0+URZ+0x30], R3 ;  /* 0x00003003000075a7 */ /* 0x00236400080011ff */
[----:B-----5:R-:W-:Y:S05]  /*36d0*/  @!P0 NANOSLEEP.SYNCS 0x989680 ;  /* 0x009896800000895d */ /* 0x020fea0003900000 */
[----:B------:R-:W5:Y:S02]  /*36e0*/  @!P0 SYNCS.PHASECHK.TRANS64 P0, [R0+URZ+0x30], R3 ;  /* 0x00003003000085a7 */ /* 0x000f6400080010ff */
[----:B-----5:R-:W-:Y:S05]  /*36f0*/  @!P0 BRA `(.L_x_57) ;  /* 0xfffffffc00f08947 */ /* 0x020fea000383ffff */
[----:B------:R-:W-:Y:S05]  /*3700*/  BRA `(.L_x_58) ;  /* 0xffffffd800e47947 */ /* 0x000fea000383ffff */
.L_x_26:
[----:B------:R-:W-:Y:S02]  /*3710*/  MOV R0, UR12 ;  /* 0x0000000c00007c02 */ /* 0x000fe40008000f00 */
[-C--:B------:R-:W-:Y:S02]  /*3720*/  MOV R6, R2.reuse ;  /* 0x0000000200067202 */ /* 0x080fe40000000f00 */
[----:B------:R-:W-:-:S07]  /*3730*/  MOV R7, R2 ;  /* 0x0000000200077202 */ /* 0x000fce0000000f00 */
.L_x_59:
[----:B-1----:R1:W4:Y:S02]  /*3740*/  SYNCS.PHASECHK.TRANS64.TRYWAIT P0, [R0+URZ+0x68], R7 ;  /* 0x00006807000075a7 */ /* 0x00232400080011ff */
[----:B----4-:R-:W-:Y:S05]  /*3750*/  @!P0 NANOSLEEP.SYNCS 0x989680 ;  /* 0x009896800000895d */ /* 0x010fea0003900000 */
[----:B------:R-:W4:Y:S02]  /*3760*/  @!P0 SYNCS.PHASECHK.TRANS64 P0, [R0+URZ+0x68], R7 ;  /* 0x00006807000085a7 */ /* 0x000f2400080010ff */
[----:B----4-:R-:W-:Y:S05]  /*3770*/  @!P0 BRA `(.L_x_59) ;  /* 0xfffffffc00f08947 */ /* 0x010fea000383ffff */
[----:B------:R-:W-:Y:S05]  /*3780*/  BRA `(.L_x_25) ;  /* 0xffffffe000447947 */ /* 0x000fea000383ffff */
.L_x_29:
[----:B------:R-:W-:Y:S02]  /*3790*/  MOV R6, UR24 ;  /* 0x0000001800067c02 */ /* 0x000fe40008000f00 */
[----:B------:R-:W-:Y:S02]  /*37a0*/  MOV R7, UR24 ;  /* 0x0000001800077c02 */ /* 0x000fe40008000f00 */
[----:B------:R-:W-:Y:S07]  /*37b0*/  MOV R0, UR16 ;  /* 0x0000001000007c02 */ /* 0x000fee0008000f00 */
.L_x_60:
[----:B-1----:R1:W4:Y:S02]  /*37c0*/  SYNCS.PHASECHK.TRANS64.TRYWAIT P0, [R0+URZ], R7 ;  /* 0x00000007000075a7 */ /* 0x00232400080011ff */
[----:B----4-:R-:W-:Y:S05]  /*37d0*/  @!P0 NANOSLEEP.SYNCS 0x989680 ;  /* 0x009896800000895d */ /* 0x010fea0003900000 */
[----:B------:R-:W4:Y:S02]  /*37e0*/  @!P0 SYNCS.PHASECHK.TRANS64 P0, [R0+URZ], R7 ;  /* 0x00000007000085a7 */ /* 0x000f2400080010ff */
[----:B----4-:R-:W-:Y:S05]  /*37f0*/  @!P0 BRA `(.L_x_60) ;  /* 0xfffffffc00f08947 */ /* 0x010fea000383ffff */
[----:B------:R-:W-:Y:S05]  /*3800*/  BRA `(.L_x_28) ;  /* 0xffffffe000b87947 */ /* 0x000fea000383ffff */
.L_x_33:
[----:B------:R-:W-:-:S07]  /*3810*/  MOV R3, R2 ;  /* 0x0000000200037202 */ /* 0x000fce0000000f00 */
.L_x_61:
[----:B-----5:R5:W4:Y:S02]  /*3820*/  SYNCS.PHASECHK.TRANS64.TRYWAIT P0, [R7+URZ+0x68], R3 ;  /* 0x00006803070075a7 */ /* 0x020b2400080011ff */
[----:B----4-:R-:W-:Y:S05]  /*3830*/  @!P0 NANOSLEEP.SYNCS 0x989680 ;  /* 0x009896800000895d */ /* 0x010fea0003900000 */
[----:B------:R-:W4:Y:S02]  /*3840*/  @!P0 SYNCS.PHASECHK.TRANS64 P0, [R7+URZ+0x68], R3 ;  /* 0x00006803070085a7 */ /* 0x000f2400080010ff */
[----:B----4-:R-:W-:Y:S05]  /*3850*/  @!P0 BRA `(.L_x_61) ;  /* 0xfffffffc00f08947 */ /* 0x010fea000383ffff */
[----:B------:R-:W-:Y:S05]  /*3860*/  BRA `(.L_x_23) ;  /* 0xffffffe400607947 */ /* 0x000fea000383ffff */
.L_x_41:
[----:B------:R-:W-:-:S07]  /*3870*/  MOV R15, R14 ;  /* 0x0000000e000f7202 */ /* 0x000fce0000000f00 */
.L_x_62:
[----:B-1----:R1:W2:Y:S02]  /*3880*/  SYNCS.PHASECHK.TRANS64.TRYWAIT P0, [R0+URZ], R15 ;  /* 0x0000000f000075a7 */ /* 0x0022a400080011ff */
[----:B--2---:R-:W-:Y:S05]  /*3890*/  @!P0 NANOSLEEP.SYNCS 0x989680 ;  /* 0x009896800000895d */ /* 0x004fea0003900000 */
[----:B------:R-:W2:Y:S02]  /*38a0*/  @!P0 SYNCS.PHASECHK.TRANS64 P0, [R0+URZ], R15 ;  /* 0x0000000f000085a7 */ /* 0x000ea400080010ff */
[----:B--2---:R-:W-:Y:S05]  /*38b0*/  @!P0 BRA `(.L_x_62) ;  /* 0xfffffffc00f08947 */ /* 0x004fea000383ffff */
[----:B------:R-:W-:Y:S05]  /*38c0*/  BRA `(.L_x_40) ;  /* 0xffffffe8000c7947 */ /* 0x000fea000383ffff */
.L_x_44:
[----:B------:R-:W-:-:S07]  /*38d0*/  MOV R11, R10 ;  /* 0x0000000a000b7202 */ /* 0x000fce0000000f00 */
.L_x_63:
[----:B-1----:R1:W2:Y:S02]  /*38e0*/  SYNCS.PHASECHK.TRANS64.TRYWAIT P0, [R8+URZ], R11 ;  /* 0x0000000b080075a7 */ /* 0x0022a400080011ff */
[----:B--2---:R-:W-:Y:S05]  /*38f0*/  @!P0 NANOSLEEP.SYNCS 0x989680 ;  /* 0x009896800000895d */ /* 0x004fea0003900000 */
[----:B------:R-:W2:Y:S02]  /*3900*/  @!P0 SYNCS.PHASECHK.TRANS64 P0, [R8+URZ], R11 ;  /* 0x0000000b080085a7 */ /* 0x000ea400080010ff */
[----:B--2---:R-:W-:Y:S05]  /*3910*/  @!P0 BRA `(.L_x_63) ;  /* 0xfffffffc00f08947 */ /* 0x004fea000383ffff */
[----:B------:R-:W-:Y:S05]  /*3920*/  BRA `(.L_x_43) ;  /* 0xffffffe800747947 */ /* 0x000fea000383ffff */
.L_x_46:
[-C--:B------:R-:W-:Y:S02]  /*3930*/  MOV R6, R5.reuse ;  /* 0x0000000500067202 */ /* 0x080fe40000000f00 */
[----:B------:R-:W-:-:S07]  /*3940*/  MOV R7, R5 ;  /* 0x0000000500077202 */ /* 0x000fce0000000f00 */
.L_x_64:
[----:B-1----:R1:W2:Y:S02]  /*3950*/  SYNCS.PHASECHK.TRANS64.TRYWAIT P0, [R4+URZ+0x60], R7 ;  /* 0x00006007040075a7 */ /* 0x0022a400080011ff */
[----:B--2---:R-:W-:Y:S05]  /*3960*/  @!P0 NANOSLEEP.SYNCS 0x989680 ;  /* 0x009896800000895d */ /* 0x004fea0003900000 */
[----:B------:R-:W2:Y:S02]  /*3970*/  @!P0 SYNCS.PHASECHK.TRANS64 P0, [R4+URZ+0x60], R7 ;  /* 0x00006007040085a7 */ /* 0x000ea400080010ff */
[----:B--2---:R-:W-:Y:S05]  /*3980*/  @!P0 BRA `(.L_x_64) ;  /* 0xfffffffc00f08947 */ /* 0x004fea000383ffff */
[----:B------:R-:W-:Y:S05]  /*3990*/  BRA `(.L_x_65) ;  /* 0xfffffff000487947 */ /* 0x000fea000383ffff */
.L_x_52:
[----:B--2---:R2:W4:Y:S02]  /*39a0*/  SYNCS.PHASECHK.TRANS64.TRYWAIT P0, [R2+URZ+0x70], RZ ;  /* 0x000070ff020075a7 */ /* 0x00452400080011ff */
[----:B----4-:R-:W-:Y:S05]  /*39b0*/  @!P0 NANOSLEEP.SYNCS 0x989680 ;  /* 0x009896800000895d */ /* 0x010fea0003900000 */
[----:B------:R-:W4:Y:S02]  /*39c0*/  @!P0 SYNCS.PHASECHK.TRANS64 P0, [R2+URZ+0x70], RZ ;  /* 0x000070ff020085a7 */ /* 0x000f2400080010ff */
[----:B----4-:R-:W-:Y:S05]  /*39d0*/  @!P0 BRA `(.L_x_52) ;  /* 0xfffffffc00f08947 */ /* 0x010fea000383ffff */
[----:B------:R-:W-:Y:S05]  /*39e0*/  BRA `(.L_x_66) ;  /* 0xfffffff800647947 */ /* 0x000fea000383ffff */
        .weak           $__internal_0_$__cuda_sm10x_tcgen05_guardrail_trap_col_being_dealloced_not_returned_by_alloc
        .type           $__internal_0_$__cuda_sm10x_tcgen05_guardrail_trap_col_being_dealloced_not_returned_by_alloc,@function
        .size           $__internal_0_$__cuda_sm10x_tcgen05_guardrail_trap_col_being_dealloced_not_returned_by_alloc,($__internal_1_$__cuda_sm10x_tcgen05_guardrail_trap_phase_invalid_during_alloc - $__internal_0_$__cuda_sm10x_tcgen05_guardrail_trap_col_being_dealloced_not_returned_by_alloc)
$__internal_0_$__cuda_sm10x_tcgen05_guardrail_trap_col_being_dealloced_not_returned_by_alloc:
[----:B------:R-:W-:Y:S05]  /*39f0*/  BPT.TRAP 0x1 ;  /* 0x000000040000795c */ /* 0x000fea0000300000 */
[----:B------:R-:W-:-:S04]  /*3a00*/  HFMA2 R3, -RZ, RZ, 0, 0 ;  /* 0x00000000ff037431 */ /* 0x000fc800000001ff */
[----:B------:R-:W-:Y:S05]  /*3a10*/  RET.REL.NODEC R2 `(kernel_cutlass_kernel_cudnngemm_amaxdense_blockscaled_gemm_persistent_amaxSm100BlockScaledPersistentDenseGemmKernel_object_at__TiledMMA_ThrLayoutVMNK21111000_PermutationMNK____MMAAtom_Thr_0) ;  /* 0xffffffc402787950 */ /* 0x000fea0003c3ffff */
        .weak           $__internal_1_$__cuda_sm10x_tcgen05_guardrail_trap_phase_invalid_during_alloc
        .type           $__internal_1_$__cuda_sm10x_tcgen05_guardrail_trap_phase_invalid_during_alloc,@function
        .size           $__internal_1_$__cuda_sm10x_tcgen05_guardrail_trap_phase_invalid_during_alloc,($__internal_2_$__cuda_sm10x_tcgen05_guardrail_trap_unallocated_columns_being_dealloced - $__internal_1_$__cuda_sm10x_tcgen05_guardrail_trap_phase_invalid_during_alloc)
$__internal_1_$__cuda_sm10x_tcgen05_guardrail_trap_phase_invalid_during_alloc:
[----:B------:R-:W-:Y:S05]  /*3a20*/  BPT.TRAP 0x1 ;  /* 0x000000040000795c */ /* 0x000fea0000300000 */
[----:B------:R-:W-:-:S04]  /*3a30*/  MOV R3, 0x0 ;  /* 0x0000000000037802 */ /* 0x000fc80000000f00 */
[----:B------:R-:W-:Y:S05]  /*3a40*/  RET.REL.NODEC R2 `(kernel_cutlass_kernel_cudnngemm_amaxdense_blockscaled_gemm_persistent_amaxSm100BlockScaledPersistentDenseGemmKernel_object_at__TiledMMA_ThrLayoutVMNK21111000_PermutationMNK____MMAAtom_Thr_0) ;  /* 0xffffffc4026c7950 */ /* 0x000fea0003c3ffff */
        .weak           $__internal_2_$__cuda_sm10x_tcgen05_guardrail_trap_unallocated_columns_being_dealloced
        .type           $__internal_2_$__cuda_sm10x_tcgen05_guardrail_trap_unallocated_columns_being_dealloced,@function
        .size           $__internal_2_$__cuda_sm10x_tcgen05_guardrail_trap_unallocated_columns_being_dealloced,(.L_x_70 - $__internal_2_$__cuda_sm10x_tcgen05_guardrail_trap_unallocated_columns_being_dealloced)
$__internal_2_$__cuda_sm10x_tcgen05_guardrail_trap_unallocated_columns_being_dealloced:
[----:B------:R-:W-:Y:S05]  /*3a50*/  BPT.TRAP 0x1 ;  /* 0x000000040000795c */ /* 0x000fea0000300000 */
[----:B------:R-:W-:-:S04]  /*3a60*/  HFMA2 R3, -RZ, RZ, 0, 0 ;  /* 0x00000000ff037431 */ /* 0x000fc800000001ff */
[----:B------:R-:W-:Y:S05]  /*3a70*/  RET.REL.NODEC R2 `(kernel_cutlass_kernel_cudnngemm_amaxdense_blockscaled_gemm_persistent_amaxSm100BlockScaledPersistentDenseGemmKernel_object_at__TiledMMA_ThrLayoutVMNK21111000_PermutationMNK____MMAAtom_Thr_0) ;  /* 0xffffffc402607950 */ /* 0x000fea0003c3ffff */
.L_x_67:
[----:B------:R-:W-:-:S00]  /*3a80*/  BRA `(.L_x_67) ;  /* 0xfffffffc00fc7947 */ /* 0x000fc0000383ffff */
[----:B------:R-:W-:-:S00]  /*3a90*/  NOP ;  /* 0x0000000000007918 */ /* 0x000fc00000000000 */
        /* <DEDUP_REMOVED lines=14> */
.L_x_70:


//--------------------- .nv.shared.kernel_cutlass_kernel_cudnngemm_amaxdense_blockscaled_gemm_persistent_amaxSm100BlockScaledPersistentDenseGemmKernel_object_at__TiledMMA_ThrLayoutVMNK21111000_PermutationMNK____MMAAtom_Thr_0 --------------------------
	.section	.nv.shared.kernel_cutlass_kernel_cudnngemm_amaxdense_blockscaled_gemm_persistent_amaxSm100BlockScaledPersistentDenseGemmKernel_object_at__TiledMMA_ThrLayoutVMNK21111000_PermutationMNK____MMAAtom_Thr_0,"aw",@nobits
	.sectionflags	@""
	.align	1024
	.zero		1024


//--------------------- .nv.shared.reserved.0     --------------------------
	.section	.nv.shared.reserved.0,"aw",@nobits
	.align	8
	.weak		__nv_reservedSMEM_offset_0_alias
	.size		__nv_reservedSMEM_offset_0_alias, 0, 64
	.other		__nv_reservedSMEM_offset_0_alias,@"STO_CUDA_RESERVED_SHARED STV_DEFAULT"
__nv_reservedSMEM_offset_0_alias:
	.zero		0
.nv.shared.reserved.0:
	.zero		64
	.weak		__nv_reservedSMEM_allocation_phase
	.type		__nv_reservedSMEM_allocation_phase,@object
	.size		__nv_reservedSMEM_allocation_phase,(.L_0 - __nv_reservedSMEM_allocation_phase)
__nv_reservedSMEM_allocation_phase:
	.zero		1
.L_0:
	.zero		7
	.weak		__nv_reservedSMEM_devtool_atexit_pc
	.type		__nv_reservedSMEM_devtool_atexit_pc,@object
	.size		__nv_reservedSMEM_devtool_atexit_pc,(__nv_reservedSMEM_allocation_mask - __nv_reservedSMEM_devtool_atexit_pc)
__nv_reservedSMEM_devtool_atexit_pc:
	.zero		8
	.weak		__nv_reservedSMEM_allocation_mask
	.type		__nv_reservedSMEM_allocation_mask,@object
	.size		__nv_reservedSMEM_allocation_mask,(.L_2 - __nv_reservedSMEM_allocation_mask)
__nv_reservedSMEM_allocation_mask:
	.zero		4
.L_2:
	.zero		4
	.weak		__nv_reservedSMEM_tmem_allocation_pipeline_mbarrier
	.type		__nv_reservedSMEM_tmem_allocation_pipeline_mbarrier,@object
	.size		__nv_reservedSMEM_tmem_allocation_pipeline_mbarrier,(__nv_reservedSMEM_tmem_allocation_pipeline_mbarrier_parity - __nv_reservedSMEM_tmem_allocation_pipeline_mbarrier)
__nv_reservedSMEM_tmem_allocation_pipeline_mbarrier:
	.zero		8
	.weak		__nv_reservedSMEM_tmem_allocation_pipeline_mbarrier_parity
	.type		__nv_reservedSMEM_tmem_allocation_pipeline_mbarrier_parity,@object
	.size		__nv_reservedSMEM_tmem_allocation_pipeline_mbarrier_parity,(.L_4 - __nv_reservedSMEM_tmem_allocation_pipeline_mbarrier_parity)
__nv_reservedSMEM_tmem_allocation_pipeline_mbarrier_parity:
	.zero		4
.L_4:


//--------------------- .nv.constant0.kernel_cutlass_kernel_cudnngemm_amaxdense_blockscaled_gemm_persistent_amaxSm100BlockScaledPersistentDenseGemmKernel_object_at__TiledMMA_ThrLayoutVMNK21111000_PermutationMNK____MMAAtom_Thr_0 --------------------------
	.section	.nv.constant0.kernel_cutlass_kernel_cudnngemm_amaxdense_blockscaled_gemm_persistent_amaxSm100BlockScaledPersistentDenseGemmKernel_object_at__TiledMMA_ThrLayoutVMNK21111000_PermutationMNK____MMAAtom_Thr_0,"a",@progbits
	.sectionflags	@""
	.align	4
.nv.constant0.kernel_cutlass_kernel_cudnngemm_amaxdense_blockscaled_gemm_persistent_amaxSm100BlockScaledPersistentDenseGemmKernel_object_at__TiledMMA_ThrLayoutVMNK21111000_PermutationMNK____MMAAtom_Thr_0:
	.zero		1644


//--------------------- SYMBOLS --------------------------

	.type		.nv.reservedSmem.offset0,@object
	.size		.nv.reservedSmem.offset0,0x4
	.type		.nv.reservedSmem.cap,@object
	.size		.nv.reservedSmem.cap,0x4
